//
// Generated by NVIDIA NVVM Compiler
//
// Compiler Build ID: CL-36424714
// Cuda compilation tools, release 13.0, V13.0.88
// Based on NVVM 20.0.0
//

.version 9.0
.target sm_100
.address_size 64

	// .globl	_Z6FiltrePjjj
.func  (.param .b64 func_retval0) __internal_accurate_pow
(
	.param .b64 __internal_accurate_pow_param_0
)
;

.visible .entry _Z6FiltrePjjj(
	.param .u64 .ptr .align 1 _Z6FiltrePjjj_param_0,
	.param .u32 _Z6FiltrePjjj_param_1,
	.param .u32 _Z6FiltrePjjj_param_2
)
{
	.reg .pred 	%p<9>;
	.reg .b32 	%r<23>;
	.reg .b64 	%rd<5>;

	ld.param.u64 	%rd1, [_Z6FiltrePjjj_param_0];
	ld.param.u32 	%r11, [_Z6FiltrePjjj_param_1];
	ld.param.u32 	%r12, [_Z6FiltrePjjj_param_2];
	mov.u32 	%r1, %ctaid.x;
	mov.u32 	%r2, %ntid.x;
	mov.u32 	%r3, %tid.x;
	mov.u32 	%r4, %ctaid.y;
	mov.u32 	%r5, %ntid.y;
	mov.u32 	%r6, %tid.y;
	mov.u32 	%r7, %nctaid.x;
	mov.u32 	%r8, %nctaid.y;
	add.s32 	%r9, %r8, -1;
	setp.lt.u32 	%p1, %r4, %r9;
	@%p1 bra 	$L__BB0_2;
	setp.ne.s32 	%p2, %r4, %r9;
	sub.s32 	%r13, 1, %r8;
	mad.lo.s32 	%r14, %r5, %r13, %r12;
	setp.ge.u32 	%p3, %r6, %r14;
	or.pred  	%p4, %p2, %p3;
	@%p4 bra 	$L__BB0_5;
$L__BB0_2:
	add.s32 	%r10, %r7, -1;
	setp.lt.u32 	%p5, %r1, %r10;
	@%p5 bra 	$L__BB0_4;
	setp.ne.s32 	%p6, %r1, %r10;
	sub.s32 	%r16, 1, %r7;
	mad.lo.s32 	%r17, %r2, %r16, %r11;
	setp.ge.u32 	%p7, %r3, %r17;
	or.pred  	%p8, %p6, %p7;
	@%p8 bra 	$L__BB0_5;
$L__BB0_4:
	mad.lo.s32 	%r18, %r4, %r5, %r6;
	mad.lo.s32 	%r19, %r1, %r2, %r3;
	mad.lo.s32 	%r20, %r11, %r18, %r19;
	mul.lo.s32 	%r21, %r20, 3;
	cvta.to.global.u64 	%rd2, %rd1;
	mul.wide.s32 	%rd3, %r21, 4;
	add.s64 	%rd4, %rd2, %rd3;
	mov.b32 	%r22, 255;
	st.global.u32 	[%rd4], %r22;
$L__BB0_5:
	ret;

}
	// .globl	_Z15Sym_horizontalePjS_jj
.visible .entry _Z15Sym_horizontalePjS_jj(
	.param .u64 .ptr .align 1 _Z15Sym_horizontalePjS_jj_param_0,
	.param .u64 .ptr .align 1 _Z15Sym_horizontalePjS_jj_param_1,
	.param .u32 _Z15Sym_horizontalePjS_jj_param_2,
	.param .u32 _Z15Sym_horizontalePjS_jj_param_3
)
{
	.reg .pred 	%p<9>;
	.reg .b32 	%r<29>;
	.reg .b64 	%rd<9>;

	ld.param.u64 	%rd1, [_Z15Sym_horizontalePjS_jj_param_0];
	ld.param.u64 	%rd2, [_Z15Sym_horizontalePjS_jj_param_1];
	ld.param.u32 	%r11, [_Z15Sym_horizontalePjS_jj_param_2];
	ld.param.u32 	%r12, [_Z15Sym_horizontalePjS_jj_param_3];
	mov.u32 	%r1, %ctaid.x;
	mov.u32 	%r2, %ntid.x;
	mov.u32 	%r3, %tid.x;
	mov.u32 	%r4, %ctaid.y;
	mov.u32 	%r5, %ntid.y;
	mov.u32 	%r6, %tid.y;
	mov.u32 	%r7, %nctaid.x;
	mov.u32 	%r8, %nctaid.y;
	add.s32 	%r9, %r8, -1;
	setp.lt.u32 	%p1, %r4, %r9;
	@%p1 bra 	$L__BB1_2;
	setp.ne.s32 	%p2, %r4, %r9;
	sub.s32 	%r13, 1, %r8;
	mad.lo.s32 	%r14, %r5, %r13, %r12;
	setp.ge.u32 	%p3, %r6, %r14;
	or.pred  	%p4, %p2, %p3;
	@%p4 bra 	$L__BB1_5;
$L__BB1_2:
	add.s32 	%r10, %r7, -1;
	setp.lt.u32 	%p5, %r1, %r10;
	@%p5 bra 	$L__BB1_4;
	setp.ne.s32 	%p6, %r1, %r10;
	sub.s32 	%r16, 1, %r7;
	mad.lo.s32 	%r17, %r2, %r16, %r11;
	setp.ge.u32 	%p7, %r3, %r17;
	or.pred  	%p8, %p6, %p7;
	@%p8 bra 	$L__BB1_5;
$L__BB1_4:
	mad.lo.s32 	%r18, %r1, %r2, %r3;
	mad.lo.s32 	%r19, %r4, %r5, %r6;
	mad.lo.s32 	%r20, %r11, %r19, %r18;
	mul.lo.s32 	%r21, %r20, 3;
	not.b32 	%r22, %r19;
	add.s32 	%r23, %r12, %r22;
	mad.lo.s32 	%r24, %r23, %r11, %r18;
	mul.lo.s32 	%r25, %r24, 3;
	cvta.to.global.u64 	%rd3, %rd2;
	mul.wide.s32 	%rd4, %r25, 4;
	add.s64 	%rd5, %rd3, %rd4;
	ld.global.u32 	%r26, [%rd5];
	cvta.to.global.u64 	%rd6, %rd1;
	mul.wide.s32 	%rd7, %r21, 4;
	add.s64 	%rd8, %rd6, %rd7;
	st.global.u32 	[%rd8], %r26;
	ld.global.u32 	%r27, [%rd5+4];
	st.global.u32 	[%rd8+4], %r27;
	ld.global.u32 	%r28, [%rd5+8];
	st.global.u32 	[%rd8+8], %r28;
$L__BB1_5:
	ret;

}
	// .globl	_Z8FloutagePjS_jji
.visible .entry _Z8FloutagePjS_jji(
	.param .u64 .ptr .align 1 _Z8FloutagePjS_jji_param_0,
	.param .u64 .ptr .align 1 _Z8FloutagePjS_jji_param_1,
	.param .u32 _Z8FloutagePjS_jji_param_2,
	.param .u32 _Z8FloutagePjS_jji_param_3,
	.param .u32 _Z8FloutagePjS_jji_param_4
)
{
	.reg .pred 	%p<28>;
	.reg .b32 	%r<461>;
	.reg .b64 	%rd<87>;
	.reg .b64 	%fd<82>;

	ld.param.u64 	%rd2, [_Z8FloutagePjS_jji_param_0];
	ld.param.u32 	%r15, [_Z8FloutagePjS_jji_param_2];
	ld.param.u32 	%r17, [_Z8FloutagePjS_jji_param_3];
	ld.param.u32 	%r16, [_Z8FloutagePjS_jji_param_4];
	cvta.to.global.u64 	%rd1, %rd2;
	mov.u32 	%r1, %nctaid.x;
	mov.u32 	%r2, %ntid.x;
	mul.lo.s32 	%r18, %r1, %r2;
	mov.u32 	%r19, %nctaid.y;
	mov.u32 	%r3, %ntid.y;
	mul.lo.s32 	%r20, %r19, %r3;
	sub.s32 	%r4, %r18, %r15;
	sub.s32 	%r5, %r20, %r17;
	mov.u32 	%r6, %ctaid.y;
	add.s32 	%r7, %r19, -1;
	setp.lt.u32 	%p3, %r6, %r7;
	@%p3 bra 	$L__BB2_2;
	setp.ne.s32 	%p4, %r6, %r7;
	mov.u32 	%r21, %tid.y;
	sub.s32 	%r23, %r3, %r5;
	setp.ge.u32 	%p5, %r21, %r23;
	or.pred  	%p6, %p4, %p5;
	@%p6 bra 	$L__BB2_39;
$L__BB2_2:
	mov.u32 	%r8, %ctaid.x;
	add.s32 	%r9, %r1, -1;
	setp.lt.u32 	%p7, %r8, %r9;
	@%p7 bra 	$L__BB2_4;
	setp.ne.s32 	%p8, %r8, %r9;
	mov.u32 	%r24, %tid.x;
	sub.s32 	%r25, %r2, %r4;
	setp.ge.u32 	%p9, %r24, %r25;
	or.pred  	%p10, %p8, %p9;
	@%p10 bra 	$L__BB2_39;
$L__BB2_4:
	mov.u32 	%r26, %tid.x;
	mad.lo.s32 	%r27, %r8, %r2, %r26;
	mov.u32 	%r28, %tid.y;
	mad.lo.s32 	%r30, %r6, %r3, %r28;
	mul.lo.s32 	%r31, %r15, %r30;
	add.s32 	%r32, %r31, %r27;
	mul.lo.s32 	%r10, %r32, 3;
	sub.s32 	%r33, %r31, %r15;
	add.s32 	%r34, %r33, %r27;
	mul.lo.s32 	%r11, %r34, 3;
	add.s32 	%r35, %r32, %r15;
	mul.lo.s32 	%r12, %r35, 3;
	or.b32  	%r13, %r6, %r28;
	setp.ne.s32 	%p11, %r13, 0;
	setp.ne.s32 	%p12, %r6, %r7;
	not.b32 	%r36, %r5;
	add.s32 	%r37, %r3, %r36;
	setp.ne.s32 	%p13, %r28, %r37;
	or.pred  	%p1, %p12, %p13;
	or.b32  	%r14, %r8, %r26;
	setp.ne.s32 	%p14, %r8, %r9;
	not.b32 	%r38, %r4;
	add.s32 	%r39, %r2, %r38;
	setp.ne.s32 	%p15, %r26, %r39;
	or.pred  	%p2, %p14, %p15;
	@%p11 bra 	$L__BB2_16;
	or.b32  	%r331, %r13, %r14;
	setp.ne.s32 	%p24, %r331, 0;
	@%p24 bra 	$L__BB2_9;
	and.b32  	%r421, %r16, 1;
	setp.eq.b32 	%p27, %r421, 1;
	@%p27 bra 	$L__BB2_8;
	mul.wide.s32 	%rd83, %r10, 4;
	add.s64 	%rd84, %rd1, %rd83;
	ld.global.u32 	%r440, [%rd84];
	ld.global.u32 	%r441, [%rd84+12];
	add.s32 	%r442, %r441, %r440;
	mul.wide.s32 	%rd85, %r12, 4;
	add.s64 	%rd86, %rd1, %rd85;
	ld.global.u32 	%r443, [%rd86];
	add.s32 	%r444, %r442, %r443;
	mul.hi.u32 	%r445, %r444, -1431655765;
	shr.u32 	%r446, %r445, 1;
	st.global.u32 	[%rd84], %r446;
	ld.global.u32 	%r447, [%rd84+4];
	ld.global.u32 	%r448, [%rd84+16];
	add.s32 	%r449, %r448, %r447;
	ld.global.u32 	%r450, [%rd86+4];
	add.s32 	%r451, %r449, %r450;
	mul.hi.u32 	%r452, %r451, -1431655765;
	shr.u32 	%r453, %r452, 1;
	st.global.u32 	[%rd84+4], %r453;
	ld.global.u32 	%r454, [%rd84+8];
	ld.global.u32 	%r455, [%rd84+20];
	add.s32 	%r456, %r455, %r454;
	ld.global.u32 	%r457, [%rd86+8];
	add.s32 	%r458, %r456, %r457;
	mul.hi.u32 	%r459, %r458, -1431655765;
	shr.u32 	%r460, %r459, 1;
	st.global.u32 	[%rd84+8], %r460;
	bra.uni 	$L__BB2_39;
$L__BB2_8:
	mul.wide.s32 	%rd79, %r10, 4;
	add.s64 	%rd80, %rd1, %rd79;
	ld.global.u32 	%r422, [%rd80];
	ld.global.u32 	%r423, [%rd80+12];
	add.s32 	%r424, %r423, %r422;
	mul.wide.s32 	%rd81, %r12, 4;
	add.s64 	%rd82, %rd1, %rd81;
	ld.global.u32 	%r425, [%rd82];
	add.s32 	%r426, %r424, %r425;
	cvt.rn.f64.u32 	%fd73, %r426;
	div.rn.f64 	%fd74, %fd73, 0d4008000000000000;
	cvt.rpi.f64.f64 	%fd75, %fd74;
	cvt.rzi.u32.f64 	%r427, %fd75;
	st.global.u32 	[%rd80], %r427;
	ld.global.u32 	%r428, [%rd80+4];
	ld.global.u32 	%r429, [%rd80+16];
	add.s32 	%r430, %r429, %r428;
	ld.global.u32 	%r431, [%rd82+4];
	add.s32 	%r432, %r430, %r431;
	cvt.rn.f64.u32 	%fd76, %r432;
	div.rn.f64 	%fd77, %fd76, 0d4008000000000000;
	cvt.rpi.f64.f64 	%fd78, %fd77;
	cvt.rzi.u32.f64 	%r433, %fd78;
	st.global.u32 	[%rd80+4], %r433;
	ld.global.u32 	%r434, [%rd80+8];
	ld.global.u32 	%r435, [%rd80+20];
	add.s32 	%r436, %r435, %r434;
	ld.global.u32 	%r437, [%rd82+8];
	add.s32 	%r438, %r436, %r437;
	cvt.rn.f64.u32 	%fd79, %r438;
	div.rn.f64 	%fd80, %fd79, 0d4008000000000000;
	cvt.rpi.f64.f64 	%fd81, %fd80;
	cvt.rzi.u32.f64 	%r439, %fd81;
	st.global.u32 	[%rd80+8], %r439;
	bra.uni 	$L__BB2_39;
$L__BB2_9:
	@%p2 bra 	$L__BB2_12;
	and.b32  	%r332, %r16, 1;
	setp.eq.b32 	%p25, %r332, 1;
	@%p25 bra 	$L__BB2_14;
	mul.wide.s32 	%rd67, %r10, 4;
	add.s64 	%rd68, %rd1, %rd67;
	ld.global.u32 	%r351, [%rd68];
	ld.global.u32 	%r352, [%rd68+-12];
	add.s32 	%r353, %r352, %r351;
	mul.wide.s32 	%rd69, %r12, 4;
	add.s64 	%rd70, %rd1, %rd69;
	ld.global.u32 	%r354, [%rd70];
	add.s32 	%r355, %r353, %r354;
	mul.hi.u32 	%r356, %r355, -1431655765;
	shr.u32 	%r357, %r356, 1;
	st.global.u32 	[%rd68], %r357;
	ld.global.u32 	%r358, [%rd68+4];
	ld.global.u32 	%r359, [%rd68+-8];
	add.s32 	%r360, %r359, %r358;
	ld.global.u32 	%r361, [%rd70+4];
	add.s32 	%r362, %r360, %r361;
	mul.hi.u32 	%r363, %r362, -1431655765;
	shr.u32 	%r364, %r363, 1;
	st.global.u32 	[%rd68+4], %r364;
	ld.global.u32 	%r365, [%rd68+8];
	ld.global.u32 	%r366, [%rd68+-4];
	add.s32 	%r367, %r366, %r365;
	ld.global.u32 	%r368, [%rd70+8];
	add.s32 	%r369, %r367, %r368;
	mul.hi.u32 	%r370, %r369, -1431655765;
	shr.u32 	%r371, %r370, 1;
	st.global.u32 	[%rd68+8], %r371;
	bra.uni 	$L__BB2_39;
$L__BB2_12:
	and.b32  	%r372, %r16, 1;
	setp.eq.b32 	%p26, %r372, 1;
	@%p26 bra 	$L__BB2_15;
	mul.wide.s32 	%rd75, %r10, 4;
	add.s64 	%rd76, %rd1, %rd75;
	ld.global.u32 	%r397, [%rd76];
	ld.global.u32 	%r398, [%rd76+-12];
	add.s32 	%r399, %r398, %r397;
	ld.global.u32 	%r400, [%rd76+12];
	add.s32 	%r401, %r399, %r400;
	mul.wide.s32 	%rd77, %r12, 4;
	add.s64 	%rd78, %rd1, %rd77;
	ld.global.u32 	%r402, [%rd78];
	add.s32 	%r403, %r401, %r402;
	shr.u32 	%r404, %r403, 2;
	st.global.u32 	[%rd76], %r404;
	ld.global.u32 	%r405, [%rd76+4];
	ld.global.u32 	%r406, [%rd76+-8];
	add.s32 	%r407, %r406, %r405;
	ld.global.u32 	%r408, [%rd76+16];
	add.s32 	%r409, %r407, %r408;
	ld.global.u32 	%r410, [%rd78+4];
	add.s32 	%r411, %r409, %r410;
	shr.u32 	%r412, %r411, 2;
	st.global.u32 	[%rd76+4], %r412;
	ld.global.u32 	%r413, [%rd76+8];
	ld.global.u32 	%r414, [%rd76+-4];
	add.s32 	%r415, %r414, %r413;
	ld.global.u32 	%r416, [%rd76+20];
	add.s32 	%r417, %r415, %r416;
	ld.global.u32 	%r418, [%rd78+8];
	add.s32 	%r419, %r417, %r418;
	shr.u32 	%r420, %r419, 2;
	st.global.u32 	[%rd76+8], %r420;
	bra.uni 	$L__BB2_39;
$L__BB2_14:
	mul.wide.s32 	%rd63, %r10, 4;
	add.s64 	%rd64, %rd1, %rd63;
	ld.global.u32 	%r333, [%rd64];
	ld.global.u32 	%r334, [%rd64+-12];
	add.s32 	%r335, %r334, %r333;
	mul.wide.s32 	%rd65, %r12, 4;
	add.s64 	%rd66, %rd1, %rd65;
	ld.global.u32 	%r336, [%rd66];
	add.s32 	%r337, %r335, %r336;
	cvt.rn.f64.u32 	%fd55, %r337;
	div.rn.f64 	%fd56, %fd55, 0d4008000000000000;
	cvt.rpi.f64.f64 	%fd57, %fd56;
	cvt.rzi.u32.f64 	%r338, %fd57;
	st.global.u32 	[%rd64], %r338;
	ld.global.u32 	%r339, [%rd64+4];
	ld.global.u32 	%r340, [%rd64+-8];
	add.s32 	%r341, %r340, %r339;
	ld.global.u32 	%r342, [%rd66+4];
	add.s32 	%r343, %r341, %r342;
	cvt.rn.f64.u32 	%fd58, %r343;
	div.rn.f64 	%fd59, %fd58, 0d4008000000000000;
	cvt.rpi.f64.f64 	%fd60, %fd59;
	cvt.rzi.u32.f64 	%r344, %fd60;
	st.global.u32 	[%rd64+4], %r344;
	ld.global.u32 	%r345, [%rd64+8];
	ld.global.u32 	%r346, [%rd64+-4];
	add.s32 	%r347, %r346, %r345;
	ld.global.u32 	%r348, [%rd66+8];
	add.s32 	%r349, %r347, %r348;
	cvt.rn.f64.u32 	%fd61, %r349;
	div.rn.f64 	%fd62, %fd61, 0d4008000000000000;
	cvt.rpi.f64.f64 	%fd63, %fd62;
	cvt.rzi.u32.f64 	%r350, %fd63;
	st.global.u32 	[%rd64+8], %r350;
	bra.uni 	$L__BB2_39;
$L__BB2_15:
	mul.wide.s32 	%rd71, %r10, 4;
	add.s64 	%rd72, %rd1, %rd71;
	ld.global.u32 	%r373, [%rd72];
	ld.global.u32 	%r374, [%rd72+-12];
	add.s32 	%r375, %r374, %r373;
	ld.global.u32 	%r376, [%rd72+12];
	add.s32 	%r377, %r375, %r376;
	mul.wide.s32 	%rd73, %r12, 4;
	add.s64 	%rd74, %rd1, %rd73;
	ld.global.u32 	%r378, [%rd74];
	add.s32 	%r379, %r377, %r378;
	cvt.rn.f64.u32 	%fd64, %r379;
	mul.f64 	%fd65, %fd64, 0d3FD0000000000000;
	cvt.rpi.f64.f64 	%fd66, %fd65;
	cvt.rzi.u32.f64 	%r380, %fd66;
	st.global.u32 	[%rd72], %r380;
	ld.global.u32 	%r381, [%rd72+4];
	ld.global.u32 	%r382, [%rd72+-8];
	add.s32 	%r383, %r382, %r381;
	ld.global.u32 	%r384, [%rd72+16];
	add.s32 	%r385, %r383, %r384;
	ld.global.u32 	%r386, [%rd74+4];
	add.s32 	%r387, %r385, %r386;
	cvt.rn.f64.u32 	%fd67, %r387;
	mul.f64 	%fd68, %fd67, 0d3FD0000000000000;
	cvt.rpi.f64.f64 	%fd69, %fd68;
	cvt.rzi.u32.f64 	%r388, %fd69;
	st.global.u32 	[%rd72+4], %r388;
	ld.global.u32 	%r389, [%rd72+8];
	ld.global.u32 	%r390, [%rd72+-4];
	add.s32 	%r391, %r390, %r389;
	ld.global.u32 	%r392, [%rd72+20];
	add.s32 	%r393, %r391, %r392;
	ld.global.u32 	%r394, [%rd74+8];
	add.s32 	%r395, %r393, %r394;
	cvt.rn.f64.u32 	%fd70, %r395;
	mul.f64 	%fd71, %fd70, 0d3FD0000000000000;
	cvt.rpi.f64.f64 	%fd72, %fd71;
	cvt.rzi.u32.f64 	%r396, %fd72;
	st.global.u32 	[%rd72+8], %r396;
	bra.uni 	$L__BB2_39;
$L__BB2_16:
	@%p1 bra 	$L__BB2_28;
	setp.ne.s32 	%p16, %r14, 0;
	@%p16 bra 	$L__BB2_21;
	and.b32  	%r129, %r16, 1;
	setp.eq.b32 	%p19, %r129, 1;
	@%p19 bra 	$L__BB2_20;
	mul.wide.s32 	%rd23, %r10, 4;
	add.s64 	%rd24, %rd1, %rd23;
	ld.global.u32 	%r148, [%rd24];
	ld.global.u32 	%r149, [%rd24+12];
	add.s32 	%r150, %r149, %r148;
	mul.wide.s32 	%rd25, %r11, 4;
	add.s64 	%rd26, %rd1, %rd25;
	ld.global.u32 	%r151, [%rd26];
	add.s32 	%r152, %r150, %r151;
	mul.hi.u32 	%r153, %r152, -1431655765;
	shr.u32 	%r154, %r153, 1;
	st.global.u32 	[%rd24], %r154;
	ld.global.u32 	%r155, [%rd24+4];
	ld.global.u32 	%r156, [%rd24+16];
	add.s32 	%r157, %r156, %r155;
	ld.global.u32 	%r158, [%rd26+4];
	add.s32 	%r159, %r157, %r158;
	mul.hi.u32 	%r160, %r159, -1431655765;
	shr.u32 	%r161, %r160, 1;
	st.global.u32 	[%rd24+4], %r161;
	ld.global.u32 	%r162, [%rd24+8];
	ld.global.u32 	%r163, [%rd24+20];
	add.s32 	%r164, %r163, %r162;
	ld.global.u32 	%r165, [%rd26+8];
	add.s32 	%r166, %r164, %r165;
	mul.hi.u32 	%r167, %r166, -1431655765;
	shr.u32 	%r168, %r167, 1;
	st.global.u32 	[%rd24+8], %r168;
	bra.uni 	$L__BB2_39;
$L__BB2_20:
	mul.wide.s32 	%rd19, %r10, 4;
	add.s64 	%rd20, %rd1, %rd19;
	ld.global.u32 	%r130, [%rd20];
	ld.global.u32 	%r131, [%rd20+12];
	add.s32 	%r132, %r131, %r130;
	mul.wide.s32 	%rd21, %r11, 4;
	add.s64 	%rd22, %rd1, %rd21;
	ld.global.u32 	%r133, [%rd22];
	add.s32 	%r134, %r132, %r133;
	cvt.rn.f64.u32 	%fd19, %r134;
	div.rn.f64 	%fd20, %fd19, 0d4008000000000000;
	cvt.rpi.f64.f64 	%fd21, %fd20;
	cvt.rzi.u32.f64 	%r135, %fd21;
	st.global.u32 	[%rd20], %r135;
	ld.global.u32 	%r136, [%rd20+4];
	ld.global.u32 	%r137, [%rd20+16];
	add.s32 	%r138, %r137, %r136;
	ld.global.u32 	%r139, [%rd22+4];
	add.s32 	%r140, %r138, %r139;
	cvt.rn.f64.u32 	%fd22, %r140;
	div.rn.f64 	%fd23, %fd22, 0d4008000000000000;
	cvt.rpi.f64.f64 	%fd24, %fd23;
	cvt.rzi.u32.f64 	%r141, %fd24;
	st.global.u32 	[%rd20+4], %r141;
	ld.global.u32 	%r142, [%rd20+8];
	ld.global.u32 	%r143, [%rd20+20];
	add.s32 	%r144, %r143, %r142;
	ld.global.u32 	%r145, [%rd22+8];
	add.s32 	%r146, %r144, %r145;
	cvt.rn.f64.u32 	%fd25, %r146;
	div.rn.f64 	%fd26, %fd25, 0d4008000000000000;
	cvt.rpi.f64.f64 	%fd27, %fd26;
	cvt.rzi.u32.f64 	%r147, %fd27;
	st.global.u32 	[%rd20+8], %r147;
	bra.uni 	$L__BB2_39;
$L__BB2_21:
	@%p2 bra 	$L__BB2_24;
	and.b32  	%r40, %r16, 1;
	setp.eq.b32 	%p17, %r40, 1;
	@%p17 bra 	$L__BB2_26;
	mul.wide.s32 	%rd7, %r10, 4;
	add.s64 	%rd8, %rd1, %rd7;
	ld.global.u32 	%r59, [%rd8];
	ld.global.u32 	%r60, [%rd8+-12];
	add.s32 	%r61, %r60, %r59;
	mul.wide.s32 	%rd9, %r11, 4;
	add.s64 	%rd10, %rd1, %rd9;
	ld.global.u32 	%r62, [%rd10];
	add.s32 	%r63, %r61, %r62;
	mul.hi.u32 	%r64, %r63, -1431655765;
	shr.u32 	%r65, %r64, 1;
	st.global.u32 	[%rd8], %r65;
	ld.global.u32 	%r66, [%rd8+4];
	ld.global.u32 	%r67, [%rd8+-8];
	add.s32 	%r68, %r67, %r66;
	ld.global.u32 	%r69, [%rd10+4];
	add.s32 	%r70, %r68, %r69;
	mul.hi.u32 	%r71, %r70, -1431655765;
	shr.u32 	%r72, %r71, 1;
	st.global.u32 	[%rd8+4], %r72;
	ld.global.u32 	%r73, [%rd8+8];
	ld.global.u32 	%r74, [%rd8+-4];
	add.s32 	%r75, %r74, %r73;
	ld.global.u32 	%r76, [%rd10+8];
	add.s32 	%r77, %r75, %r76;
	mul.hi.u32 	%r78, %r77, -1431655765;
	shr.u32 	%r79, %r78, 1;
	st.global.u32 	[%rd8+8], %r79;
	bra.uni 	$L__BB2_39;
$L__BB2_24:
	and.b32  	%r80, %r16, 1;
	setp.eq.b32 	%p18, %r80, 1;
	@%p18 bra 	$L__BB2_27;
	mul.wide.s32 	%rd15, %r10, 4;
	add.s64 	%rd16, %rd1, %rd15;
	ld.global.u32 	%r105, [%rd16];
	ld.global.u32 	%r106, [%rd16+-12];
	add.s32 	%r107, %r106, %r105;
	ld.global.u32 	%r108, [%rd16+12];
	add.s32 	%r109, %r107, %r108;
	mul.wide.s32 	%rd17, %r11, 4;
	add.s64 	%rd18, %rd1, %rd17;
	ld.global.u32 	%r110, [%rd18];
	add.s32 	%r111, %r109, %r110;
	shr.u32 	%r112, %r111, 2;
	st.global.u32 	[%rd16], %r112;
	ld.global.u32 	%r113, [%rd16+4];
	ld.global.u32 	%r114, [%rd16+-8];
	add.s32 	%r115, %r114, %r113;
	ld.global.u32 	%r116, [%rd16+16];
	add.s32 	%r117, %r115, %r116;
	ld.global.u32 	%r118, [%rd18+4];
	add.s32 	%r119, %r117, %r118;
	shr.u32 	%r120, %r119, 2;
	st.global.u32 	[%rd16+4], %r120;
	ld.global.u32 	%r121, [%rd16+8];
	ld.global.u32 	%r122, [%rd16+-4];
	add.s32 	%r123, %r122, %r121;
	ld.global.u32 	%r124, [%rd16+20];
	add.s32 	%r125, %r123, %r124;
	ld.global.u32 	%r126, [%rd18+8];
	add.s32 	%r127, %r125, %r126;
	shr.u32 	%r128, %r127, 2;
	st.global.u32 	[%rd16+8], %r128;
	bra.uni 	$L__BB2_39;
$L__BB2_26:
	mul.wide.s32 	%rd3, %r10, 4;
	add.s64 	%rd4, %rd1, %rd3;
	ld.global.u32 	%r41, [%rd4];
	ld.global.u32 	%r42, [%rd4+-12];
	add.s32 	%r43, %r42, %r41;
	mul.wide.s32 	%rd5, %r11, 4;
	add.s64 	%rd6, %rd1, %rd5;
	ld.global.u32 	%r44, [%rd6];
	add.s32 	%r45, %r43, %r44;
	cvt.rn.f64.u32 	%fd1, %r45;
	div.rn.f64 	%fd2, %fd1, 0d4008000000000000;
	cvt.rpi.f64.f64 	%fd3, %fd2;
	cvt.rzi.u32.f64 	%r46, %fd3;
	st.global.u32 	[%rd4], %r46;
	ld.global.u32 	%r47, [%rd4+4];
	ld.global.u32 	%r48, [%rd4+-8];
	add.s32 	%r49, %r48, %r47;
	ld.global.u32 	%r50, [%rd6+4];
	add.s32 	%r51, %r49, %r50;
	cvt.rn.f64.u32 	%fd4, %r51;
	div.rn.f64 	%fd5, %fd4, 0d4008000000000000;
	cvt.rpi.f64.f64 	%fd6, %fd5;
	cvt.rzi.u32.f64 	%r52, %fd6;
	st.global.u32 	[%rd4+4], %r52;
	ld.global.u32 	%r53, [%rd4+8];
	ld.global.u32 	%r54, [%rd4+-4];
	add.s32 	%r55, %r54, %r53;
	ld.global.u32 	%r56, [%rd6+8];
	add.s32 	%r57, %r55, %r56;
	cvt.rn.f64.u32 	%fd7, %r57;
	div.rn.f64 	%fd8, %fd7, 0d4008000000000000;
	cvt.rpi.f64.f64 	%fd9, %fd8;
	cvt.rzi.u32.f64 	%r58, %fd9;
	st.global.u32 	[%rd4+8], %r58;
	bra.uni 	$L__BB2_39;
$L__BB2_27:
	mul.wide.s32 	%rd11, %r10, 4;
	add.s64 	%rd12, %rd1, %rd11;
	ld.global.u32 	%r81, [%rd12];
	ld.global.u32 	%r82, [%rd12+-12];
	add.s32 	%r83, %r82, %r81;
	ld.global.u32 	%r84, [%rd12+12];
	add.s32 	%r85, %r83, %r84;
	mul.wide.s32 	%rd13, %r11, 4;
	add.s64 	%rd14, %rd1, %rd13;
	ld.global.u32 	%r86, [%rd14];
	add.s32 	%r87, %r85, %r86;
	cvt.rn.f64.u32 	%fd10, %r87;
	mul.f64 	%fd11, %fd10, 0d3FD0000000000000;
	cvt.rpi.f64.f64 	%fd12, %fd11;
	cvt.rzi.u32.f64 	%r88, %fd12;
	st.global.u32 	[%rd12], %r88;
	ld.global.u32 	%r89, [%rd12+4];
	ld.global.u32 	%r90, [%rd12+-8];
	add.s32 	%r91, %r90, %r89;
	ld.global.u32 	%r92, [%rd12+16];
	add.s32 	%r93, %r91, %r92;
	ld.global.u32 	%r94, [%rd14+4];
	add.s32 	%r95, %r93, %r94;
	cvt.rn.f64.u32 	%fd13, %r95;
	mul.f64 	%fd14, %fd13, 0d3FD0000000000000;
	cvt.rpi.f64.f64 	%fd15, %fd14;
	cvt.rzi.u32.f64 	%r96, %fd15;
	st.global.u32 	[%rd12+4], %r96;
	ld.global.u32 	%r97, [%rd12+8];
	ld.global.u32 	%r98, [%rd12+-4];
	add.s32 	%r99, %r98, %r97;
	ld.global.u32 	%r100, [%rd12+20];
	add.s32 	%r101, %r99, %r100;
	ld.global.u32 	%r102, [%rd14+8];
	add.s32 	%r103, %r101, %r102;
	cvt.rn.f64.u32 	%fd16, %r103;
	mul.f64 	%fd17, %fd16, 0d3FD0000000000000;
	cvt.rpi.f64.f64 	%fd18, %fd17;
	cvt.rzi.u32.f64 	%r104, %fd18;
	st.global.u32 	[%rd12+8], %r104;
	bra.uni 	$L__BB2_39;
$L__BB2_28:
	setp.ne.s32 	%p20, %r14, 0;
	@%p20 bra 	$L__BB2_32;
	and.b32  	%r282, %r16, 1;
	setp.eq.b32 	%p23, %r282, 1;
	@%p23 bra 	$L__BB2_31;
	mul.wide.s32 	%rd57, %r10, 4;
	add.s64 	%rd58, %rd1, %rd57;
	ld.global.u32 	%r307, [%rd58];
	ld.global.u32 	%r308, [%rd58+12];
	add.s32 	%r309, %r308, %r307;
	mul.wide.s32 	%rd59, %r11, 4;
	add.s64 	%rd60, %rd1, %rd59;
	ld.global.u32 	%r310, [%rd60];
	add.s32 	%r311, %r309, %r310;
	mul.wide.s32 	%rd61, %r12, 4;
	add.s64 	%rd62, %rd1, %rd61;
	ld.global.u32 	%r312, [%rd62];
	add.s32 	%r313, %r311, %r312;
	shr.u32 	%r314, %r313, 2;
	st.global.u32 	[%rd58], %r314;
	ld.global.u32 	%r315, [%rd58+4];
	ld.global.u32 	%r316, [%rd58+16];
	add.s32 	%r317, %r316, %r315;
	ld.global.u32 	%r318, [%rd60+4];
	add.s32 	%r319, %r317, %r318;
	ld.global.u32 	%r320, [%rd62+4];
	add.s32 	%r321, %r319, %r320;
	shr.u32 	%r322, %r321, 2;
	st.global.u32 	[%rd58+4], %r322;
	ld.global.u32 	%r323, [%rd58+8];
	ld.global.u32 	%r324, [%rd58+20];
	add.s32 	%r325, %r324, %r323;
	ld.global.u32 	%r326, [%rd60+8];
	add.s32 	%r327, %r325, %r326;
	ld.global.u32 	%r328, [%rd62+8];
	add.s32 	%r329, %r327, %r328;
	shr.u32 	%r330, %r329, 2;
	st.global.u32 	[%rd58+8], %r330;
	bra.uni 	$L__BB2_39;
$L__BB2_31:
	mul.wide.s32 	%rd51, %r10, 4;
	add.s64 	%rd52, %rd1, %rd51;
	ld.global.u32 	%r283, [%rd52];
	ld.global.u32 	%r284, [%rd52+12];
	add.s32 	%r285, %r284, %r283;
	mul.wide.s32 	%rd53, %r11, 4;
	add.s64 	%rd54, %rd1, %rd53;
	ld.global.u32 	%r286, [%rd54];
	add.s32 	%r287, %r285, %r286;
	mul.wide.s32 	%rd55, %r12, 4;
	add.s64 	%rd56, %rd1, %rd55;
	ld.global.u32 	%r288, [%rd56];
	add.s32 	%r289, %r287, %r288;
	cvt.rn.f64.u32 	%fd46, %r289;
	mul.f64 	%fd47, %fd46, 0d3FD0000000000000;
	cvt.rpi.f64.f64 	%fd48, %fd47;
	cvt.rzi.u32.f64 	%r290, %fd48;
	st.global.u32 	[%rd52], %r290;
	ld.global.u32 	%r291, [%rd52+4];
	ld.global.u32 	%r292, [%rd52+16];
	add.s32 	%r293, %r292, %r291;
	ld.global.u32 	%r294, [%rd54+4];
	add.s32 	%r295, %r293, %r294;
	ld.global.u32 	%r296, [%rd56+4];
	add.s32 	%r297, %r295, %r296;
	cvt.rn.f64.u32 	%fd49, %r297;
	mul.f64 	%fd50, %fd49, 0d3FD0000000000000;
	cvt.rpi.f64.f64 	%fd51, %fd50;
	cvt.rzi.u32.f64 	%r298, %fd51;
	st.global.u32 	[%rd52+4], %r298;
	ld.global.u32 	%r299, [%rd52+8];
	ld.global.u32 	%r300, [%rd52+20];
	add.s32 	%r301, %r300, %r299;
	ld.global.u32 	%r302, [%rd54+8];
	add.s32 	%r303, %r301, %r302;
	ld.global.u32 	%r304, [%rd56+8];
	add.s32 	%r305, %r303, %r304;
	cvt.rn.f64.u32 	%fd52, %r305;
	mul.f64 	%fd53, %fd52, 0d3FD0000000000000;
	cvt.rpi.f64.f64 	%fd54, %fd53;
	cvt.rzi.u32.f64 	%r306, %fd54;
	st.global.u32 	[%rd52+8], %r306;
	bra.uni 	$L__BB2_39;
$L__BB2_32:
	@%p2 bra 	$L__BB2_35;
	and.b32  	%r169, %r16, 1;
	setp.eq.b32 	%p21, %r169, 1;
	@%p21 bra 	$L__BB2_37;
	mul.wide.s32 	%rd33, %r10, 4;
	add.s64 	%rd34, %rd1, %rd33;
	ld.global.u32 	%r194, [%rd34];
	ld.global.u32 	%r195, [%rd34+-12];
	add.s32 	%r196, %r195, %r194;
	mul.wide.s32 	%rd35, %r11, 4;
	add.s64 	%rd36, %rd1, %rd35;
	ld.global.u32 	%r197, [%rd36];
	add.s32 	%r198, %r196, %r197;
	mul.wide.s32 	%rd37, %r12, 4;
	add.s64 	%rd38, %rd1, %rd37;
	ld.global.u32 	%r199, [%rd38];
	add.s32 	%r200, %r198, %r199;
	shr.u32 	%r201, %r200, 2;
	st.global.u32 	[%rd34], %r201;
	ld.global.u32 	%r202, [%rd34+4];
	ld.global.u32 	%r203, [%rd34+-8];
	add.s32 	%r204, %r203, %r202;
	ld.global.u32 	%r205, [%rd36+4];
	add.s32 	%r206, %r204, %r205;
	ld.global.u32 	%r207, [%rd38+4];
	add.s32 	%r208, %r206, %r207;
	shr.u32 	%r209, %r208, 2;
	st.global.u32 	[%rd34+4], %r209;
	ld.global.u32 	%r210, [%rd34+8];
	ld.global.u32 	%r211, [%rd34+-4];
	add.s32 	%r212, %r211, %r210;
	ld.global.u32 	%r213, [%rd36+8];
	add.s32 	%r214, %r212, %r213;
	ld.global.u32 	%r215, [%rd38+8];
	add.s32 	%r216, %r214, %r215;
	shr.u32 	%r217, %r216, 2;
	st.global.u32 	[%rd34+8], %r217;
	bra.uni 	$L__BB2_39;
$L__BB2_35:
	and.b32  	%r218, %r16, 1;
	setp.eq.b32 	%p22, %r218, 1;
	@%p22 bra 	$L__BB2_38;
	mul.wide.s32 	%rd45, %r10, 4;
	add.s64 	%rd46, %rd1, %rd45;
	ld.global.u32 	%r249, [%rd46];
	ld.global.u32 	%r250, [%rd46+-12];
	add.s32 	%r251, %r250, %r249;
	ld.global.u32 	%r252, [%rd46+12];
	add.s32 	%r253, %r251, %r252;
	mul.wide.s32 	%rd47, %r11, 4;
	add.s64 	%rd48, %rd1, %rd47;
	ld.global.u32 	%r254, [%rd48];
	add.s32 	%r255, %r253, %r254;
	mul.wide.s32 	%rd49, %r12, 4;
	add.s64 	%rd50, %rd1, %rd49;
	ld.global.u32 	%r256, [%rd50];
	add.s32 	%r257, %r255, %r256;
	mul.hi.u32 	%r258, %r257, -858993459;
	shr.u32 	%r259, %r258, 2;
	st.global.u32 	[%rd46], %r259;
	ld.global.u32 	%r260, [%rd46+4];
	ld.global.u32 	%r261, [%rd46+-8];
	add.s32 	%r262, %r261, %r260;
	ld.global.u32 	%r263, [%rd46+16];
	add.s32 	%r264, %r262, %r263;
	ld.global.u32 	%r265, [%rd48+4];
	add.s32 	%r266, %r264, %r265;
	ld.global.u32 	%r267, [%rd50+4];
	add.s32 	%r268, %r266, %r267;
	mul.hi.u32 	%r269, %r268, -858993459;
	shr.u32 	%r270, %r269, 2;
	st.global.u32 	[%rd46+4], %r270;
	ld.global.u32 	%r271, [%rd46+8];
	ld.global.u32 	%r272, [%rd46+-4];
	add.s32 	%r273, %r272, %r271;
	ld.global.u32 	%r274, [%rd46+20];
	add.s32 	%r275, %r273, %r274;
	ld.global.u32 	%r276, [%rd48+8];
	add.s32 	%r277, %r275, %r276;
	ld.global.u32 	%r278, [%rd50+8];
	add.s32 	%r279, %r277, %r278;
	mul.hi.u32 	%r280, %r279, -858993459;
	shr.u32 	%r281, %r280, 2;
	st.global.u32 	[%rd46+8], %r281;
	bra.uni 	$L__BB2_39;
$L__BB2_37:
	mul.wide.s32 	%rd27, %r10, 4;
	add.s64 	%rd28, %rd1, %rd27;
	ld.global.u32 	%r170, [%rd28];
	ld.global.u32 	%r171, [%rd28+-12];
	add.s32 	%r172, %r171, %r170;
	mul.wide.s32 	%rd29, %r11, 4;
	add.s64 	%rd30, %rd1, %rd29;
	ld.global.u32 	%r173, [%rd30];
	add.s32 	%r174, %r172, %r173;
	mul.wide.s32 	%rd31, %r12, 4;
	add.s64 	%rd32, %rd1, %rd31;
	ld.global.u32 	%r175, [%rd32];
	add.s32 	%r176, %r174, %r175;
	cvt.rn.f64.u32 	%fd28, %r176;
	mul.f64 	%fd29, %fd28, 0d3FD0000000000000;
	cvt.rpi.f64.f64 	%fd30, %fd29;
	cvt.rzi.u32.f64 	%r177, %fd30;
	st.global.u32 	[%rd28], %r177;
	ld.global.u32 	%r178, [%rd28+4];
	ld.global.u32 	%r179, [%rd28+-8];
	add.s32 	%r180, %r179, %r178;
	ld.global.u32 	%r181, [%rd30+4];
	add.s32 	%r182, %r180, %r181;
	ld.global.u32 	%r183, [%rd32+4];
	add.s32 	%r184, %r182, %r183;
	cvt.rn.f64.u32 	%fd31, %r184;
	mul.f64 	%fd32, %fd31, 0d3FD0000000000000;
	cvt.rpi.f64.f64 	%fd33, %fd32;
	cvt.rzi.u32.f64 	%r185, %fd33;
	st.global.u32 	[%rd28+4], %r185;
	ld.global.u32 	%r186, [%rd28+8];
	ld.global.u32 	%r187, [%rd28+-4];
	add.s32 	%r188, %r187, %r186;
	ld.global.u32 	%r189, [%rd30+8];
	add.s32 	%r190, %r188, %r189;
	ld.global.u32 	%r191, [%rd32+8];
	add.s32 	%r192, %r190, %r191;
	cvt.rn.f64.u32 	%fd34, %r192;
	mul.f64 	%fd35, %fd34, 0d3FD0000000000000;
	cvt.rpi.f64.f64 	%fd36, %fd35;
	cvt.rzi.u32.f64 	%r193, %fd36;
	st.global.u32 	[%rd28+8], %r193;
	bra.uni 	$L__BB2_39;
$L__BB2_38:
	mul.wide.s32 	%rd39, %r10, 4;
	add.s64 	%rd40, %rd1, %rd39;
	ld.global.u32 	%r219, [%rd40];
	ld.global.u32 	%r220, [%rd40+-12];
	add.s32 	%r221, %r220, %r219;
	ld.global.u32 	%r222, [%rd40+12];
	add.s32 	%r223, %r221, %r222;
	mul.wide.s32 	%rd41, %r11, 4;
	add.s64 	%rd42, %rd1, %rd41;
	ld.global.u32 	%r224, [%rd42];
	add.s32 	%r225, %r223, %r224;
	mul.wide.s32 	%rd43, %r12, 4;
	add.s64 	%rd44, %rd1, %rd43;
	ld.global.u32 	%r226, [%rd44];
	add.s32 	%r227, %r225, %r226;
	cvt.rn.f64.u32 	%fd37, %r227;
	div.rn.f64 	%fd38, %fd37, 0d4014000000000000;
	cvt.rpi.f64.f64 	%fd39, %fd38;
	cvt.rzi.u32.f64 	%r228, %fd39;
	st.global.u32 	[%rd40], %r228;
	ld.global.u32 	%r229, [%rd40+4];
	ld.global.u32 	%r230, [%rd40+-8];
	add.s32 	%r231, %r230, %r229;
	ld.global.u32 	%r232, [%rd40+16];
	add.s32 	%r233, %r231, %r232;
	ld.global.u32 	%r234, [%rd42+4];
	add.s32 	%r235, %r233, %r234;
	ld.global.u32 	%r236, [%rd44+4];
	add.s32 	%r237, %r235, %r236;
	cvt.rn.f64.u32 	%fd40, %r237;
	div.rn.f64 	%fd41, %fd40, 0d4014000000000000;
	cvt.rpi.f64.f64 	%fd42, %fd41;
	cvt.rzi.u32.f64 	%r238, %fd42;
	st.global.u32 	[%rd40+4], %r238;
	ld.global.u32 	%r239, [%rd40+8];
	ld.global.u32 	%r240, [%rd40+-4];
	add.s32 	%r241, %r240, %r239;
	ld.global.u32 	%r242, [%rd40+20];
	add.s32 	%r243, %r241, %r242;
	ld.global.u32 	%r244, [%rd42+8];
	add.s32 	%r245, %r243, %r244;
	ld.global.u32 	%r246, [%rd44+8];
	add.s32 	%r247, %r245, %r246;
	cvt.rn.f64.u32 	%fd43, %r247;
	div.rn.f64 	%fd44, %fd43, 0d4014000000000000;
	cvt.rpi.f64.f64 	%fd45, %fd44;
	cvt.rzi.u32.f64 	%r248, %fd45;
	st.global.u32 	[%rd40+8], %r248;
$L__BB2_39:
	ret;

}
	// .globl	_Z11Niveau_GrisPjjj
.visible .entry _Z11Niveau_GrisPjjj(
	.param .u64 .ptr .align 1 _Z11Niveau_GrisPjjj_param_0,
	.param .u32 _Z11Niveau_GrisPjjj_param_1,
	.param .u32 _Z11Niveau_GrisPjjj_param_2
)
{
	.reg .pred 	%p<9>;
	.reg .b32 	%r<28>;
	.reg .b64 	%rd<5>;
	.reg .b64 	%fd<7>;

	ld.param.u64 	%rd1, [_Z11Niveau_GrisPjjj_param_0];
	ld.param.u32 	%r9, [_Z11Niveau_GrisPjjj_param_1];
	ld.param.u32 	%r10, [_Z11Niveau_GrisPjjj_param_2];
	mov.u32 	%r1, %nctaid.x;
	mov.u32 	%r2, %ntid.x;
	mov.u32 	%r3, %nctaid.y;
	mov.u32 	%r4, %ntid.y;
	mov.u32 	%r5, %ctaid.y;
	add.s32 	%r6, %r3, -1;
	setp.lt.u32 	%p1, %r5, %r6;
	@%p1 bra 	$L__BB3_2;
	setp.ne.s32 	%p2, %r5, %r6;
	mov.u32 	%r11, %tid.y;
	sub.s32 	%r13, 1, %r3;
	mad.lo.s32 	%r14, %r4, %r13, %r10;
	setp.ge.u32 	%p3, %r11, %r14;
	or.pred  	%p4, %p2, %p3;
	@%p4 bra 	$L__BB3_5;
$L__BB3_2:
	mov.u32 	%r7, %ctaid.x;
	add.s32 	%r8, %r1, -1;
	setp.lt.u32 	%p5, %r7, %r8;
	@%p5 bra 	$L__BB3_4;
	setp.ne.s32 	%p6, %r7, %r8;
	mov.u32 	%r15, %tid.x;
	sub.s32 	%r16, 1, %r1;
	mad.lo.s32 	%r17, %r2, %r16, %r9;
	setp.ge.u32 	%p7, %r15, %r17;
	or.pred  	%p8, %p6, %p7;
	@%p8 bra 	$L__BB3_5;
$L__BB3_4:
	mov.u32 	%r18, %tid.x;
	mad.lo.s32 	%r19, %r7, %r2, %r18;
	mov.u32 	%r20, %tid.y;
	mad.lo.s32 	%r21, %r5, %r4, %r20;
	mad.lo.s32 	%r22, %r9, %r21, %r19;
	mul.lo.s32 	%r23, %r22, 3;
	cvta.to.global.u64 	%rd2, %rd1;
	mul.wide.s32 	%rd3, %r23, 4;
	add.s64 	%rd4, %rd2, %rd3;
	ld.global.u32 	%r24, [%rd4];
	cvt.rn.f64.u32 	%fd1, %r24;
	ld.global.u32 	%r25, [%rd4+4];
	cvt.rn.f64.u32 	%fd2, %r25;
	mul.f64 	%fd3, %fd2, 0d3FE2C8B439581062;
	fma.rn.f64 	%fd4, %fd1, 0d3FD322D0E5604189, %fd3;
	ld.global.u32 	%r26, [%rd4+8];
	cvt.rn.f64.u32 	%fd5, %r26;
	fma.rn.f64 	%fd6, %fd5, 0d3FBD2F1A9FBE76C9, %fd4;
	cvt.rzi.u32.f64 	%r27, %fd6;
	st.global.u32 	[%rd4], %r27;
	st.global.u32 	[%rd4+4], %r27;
	st.global.u32 	[%rd4+8], %r27;
$L__BB3_5:
	ret;

}
	// .globl	_Z13Contour_SobelPjS_jjPi
.visible .entry _Z13Contour_SobelPjS_jjPi(
	.param .u64 .ptr .align 1 _Z13Contour_SobelPjS_jjPi_param_0,
	.param .u64 .ptr .align 1 _Z13Contour_SobelPjS_jjPi_param_1,
	.param .u32 _Z13Contour_SobelPjS_jjPi_param_2,
	.param .u32 _Z13Contour_SobelPjS_jjPi_param_3,
	.param .u64 .ptr .align 1 _Z13Contour_SobelPjS_jjPi_param_4
)
{
	.reg .pred 	%p<22>;
	.reg .b32 	%r<527>;
	.reg .b64 	%rd<135>;
	.reg .b64 	%fd<10>;

	ld.param.u64 	%rd3, [_Z13Contour_SobelPjS_jjPi_param_0];
	ld.param.u64 	%rd4, [_Z13Contour_SobelPjS_jjPi_param_1];
	ld.param.u32 	%r39, [_Z13Contour_SobelPjS_jjPi_param_2];
	ld.param.u32 	%r40, [_Z13Contour_SobelPjS_jjPi_param_3];
	ld.param.u64 	%rd5, [_Z13Contour_SobelPjS_jjPi_param_4];
	cvta.to.global.u64 	%rd1, %rd5;
	cvta.to.global.u64 	%rd2, %rd4;
	mov.u32 	%r1, %nctaid.x;
	mov.u32 	%r2, %ntid.x;
	mul.lo.s32 	%r41, %r1, %r2;
	mov.u32 	%r42, %nctaid.y;
	mov.u32 	%r3, %ntid.y;
	mul.lo.s32 	%r43, %r42, %r3;
	sub.s32 	%r4, %r41, %r39;
	sub.s32 	%r5, %r43, %r40;
	mov.u32 	%r6, %ctaid.y;
	add.s32 	%r7, %r42, -1;
	setp.lt.u32 	%p3, %r6, %r7;
	@%p3 bra 	$L__BB4_2;
	setp.ne.s32 	%p4, %r6, %r7;
	mov.u32 	%r44, %tid.y;
	sub.s32 	%r46, %r3, %r5;
	setp.ge.u32 	%p5, %r44, %r46;
	or.pred  	%p6, %p4, %p5;
	@%p6 bra 	$L__BB4_25;
$L__BB4_2:
	mov.u32 	%r8, %ctaid.x;
	add.s32 	%r9, %r1, -1;
	setp.lt.u32 	%p7, %r8, %r9;
	@%p7 bra 	$L__BB4_4;
	setp.ne.s32 	%p8, %r8, %r9;
	mov.u32 	%r47, %tid.x;
	sub.s32 	%r48, %r2, %r4;
	setp.ge.u32 	%p9, %r47, %r48;
	or.pred  	%p10, %p8, %p9;
	@%p10 bra 	$L__BB4_25;
$L__BB4_4:
	mov.u32 	%r49, %tid.x;
	mad.lo.s32 	%r50, %r8, %r2, %r49;
	mov.u32 	%r51, %tid.y;
	mad.lo.s32 	%r53, %r6, %r3, %r51;
	mul.lo.s32 	%r54, %r39, %r53;
	add.s32 	%r55, %r54, %r50;
	mul.lo.s32 	%r10, %r55, 3;
	add.s32 	%r56, %r54, %r39;
	add.s32 	%r57, %r55, %r39;
	mul.lo.s32 	%r11, %r57, 3;
	add.s32 	%r12, %r11, -3;
	add.s32 	%r13, %r10, -3;
	shl.b32 	%r58, %r39, 1;
	sub.s32 	%r59, %r56, %r58;
	add.s32 	%r60, %r59, %r50;
	mul.lo.s32 	%r14, %r60, 3;
	add.s32 	%r15, %r14, -3;
	or.b32  	%r16, %r6, %r51;
	setp.ne.s32 	%p11, %r16, 0;
	setp.ne.s32 	%p12, %r6, %r7;
	not.b32 	%r61, %r5;
	add.s32 	%r62, %r3, %r61;
	setp.ne.s32 	%p13, %r51, %r62;
	or.pred  	%p1, %p12, %p13;
	or.b32  	%r17, %r8, %r49;
	setp.ne.s32 	%p14, %r8, %r9;
	not.b32 	%r63, %r4;
	add.s32 	%r64, %r2, %r63;
	setp.ne.s32 	%p15, %r49, %r64;
	or.pred  	%p2, %p14, %p15;
	@%p11 bra 	$L__BB4_10;
	or.b32  	%r357, %r16, %r17;
	setp.ne.s32 	%p18, %r357, 0;
	@%p18 bra 	$L__BB4_7;
	mul.lo.s32 	%r465, %r39, 3;
	add.s32 	%r466, %r465, %r11;
	mul.wide.u32 	%rd114, %r466, 4;
	add.s64 	%rd115, %rd2, %rd114;
	ld.global.u32 	%r467, [%rd115];
	ld.global.u32 	%r468, [%rd1];
	mul.lo.s32 	%r469, %r468, %r467;
	ld.global.u32 	%r470, [%rd1+36];
	mul.lo.s32 	%r471, %r470, %r467;
	add.s32 	%r472, %r466, 3;
	mul.wide.u32 	%rd116, %r472, 4;
	add.s64 	%rd117, %rd2, %rd116;
	ld.global.u32 	%r473, [%rd117];
	ld.global.u32 	%r474, [%rd1+4];
	mad.lo.s32 	%r475, %r474, %r473, %r469;
	ld.global.u32 	%r476, [%rd1+40];
	mad.lo.s32 	%r477, %r476, %r473, %r471;
	add.s32 	%r478, %r466, 6;
	mul.wide.u32 	%rd118, %r478, 4;
	add.s64 	%rd119, %rd2, %rd118;
	ld.global.u32 	%r479, [%rd119];
	ld.global.u32 	%r480, [%rd1+8];
	mad.lo.s32 	%r481, %r480, %r479, %r475;
	ld.global.u32 	%r482, [%rd1+44];
	mad.lo.s32 	%r483, %r482, %r479, %r477;
	add.s32 	%r484, %r10, %r465;
	mul.wide.u32 	%rd120, %r484, 4;
	add.s64 	%rd121, %rd2, %rd120;
	ld.global.u32 	%r485, [%rd121];
	ld.global.u32 	%r486, [%rd1+12];
	mad.lo.s32 	%r487, %r486, %r485, %r481;
	ld.global.u32 	%r488, [%rd1+48];
	mad.lo.s32 	%r489, %r488, %r485, %r483;
	add.s32 	%r490, %r484, 3;
	mul.wide.u32 	%rd122, %r490, 4;
	add.s64 	%rd123, %rd2, %rd122;
	ld.global.u32 	%r491, [%rd123];
	ld.global.u32 	%r492, [%rd1+16];
	mad.lo.s32 	%r493, %r492, %r491, %r487;
	ld.global.u32 	%r494, [%rd1+52];
	mad.lo.s32 	%r495, %r494, %r491, %r489;
	add.s32 	%r496, %r484, 6;
	mul.wide.u32 	%rd124, %r496, 4;
	add.s64 	%rd125, %rd2, %rd124;
	ld.global.u32 	%r497, [%rd125];
	ld.global.u32 	%r498, [%rd1+20];
	mad.lo.s32 	%r499, %r498, %r497, %r493;
	ld.global.u32 	%r500, [%rd1+56];
	mad.lo.s32 	%r501, %r500, %r497, %r495;
	add.s32 	%r502, %r14, %r465;
	mul.wide.u32 	%rd126, %r502, 4;
	add.s64 	%rd127, %rd2, %rd126;
	ld.global.u32 	%r503, [%rd127];
	ld.global.u32 	%r504, [%rd1+24];
	mad.lo.s32 	%r505, %r504, %r503, %r499;
	ld.global.u32 	%r506, [%rd1+60];
	mad.lo.s32 	%r507, %r506, %r503, %r501;
	add.s32 	%r508, %r502, 3;
	mul.wide.u32 	%rd128, %r508, 4;
	add.s64 	%rd129, %rd2, %rd128;
	ld.global.u32 	%r509, [%rd129];
	ld.global.u32 	%r510, [%rd1+28];
	mad.lo.s32 	%r511, %r510, %r509, %r505;
	ld.global.u32 	%r512, [%rd1+64];
	mad.lo.s32 	%r513, %r512, %r509, %r507;
	add.s32 	%r514, %r502, 6;
	mul.wide.u32 	%rd130, %r514, 4;
	add.s64 	%rd131, %rd2, %rd130;
	ld.global.u32 	%r515, [%rd131];
	ld.global.u32 	%r516, [%rd1+32];
	mad.lo.s32 	%r526, %r516, %r515, %r511;
	ld.global.u32 	%r517, [%rd1+68];
	mad.lo.s32 	%r525, %r517, %r515, %r513;
	bra.uni 	$L__BB4_21;
$L__BB4_7:
	@%p2 bra 	$L__BB4_9;
	mul.lo.s32 	%r358, %r39, 3;
	add.s32 	%r359, %r358, -3;
	add.s32 	%r360, %r359, %r12;
	mul.wide.u32 	%rd78, %r360, 4;
	add.s64 	%rd79, %rd2, %rd78;
	ld.global.u32 	%r361, [%rd79];
	ld.global.u32 	%r362, [%rd1];
	mul.lo.s32 	%r363, %r362, %r361;
	ld.global.u32 	%r364, [%rd1+36];
	mul.lo.s32 	%r365, %r364, %r361;
	add.s32 	%r366, %r359, %r11;
	mul.wide.u32 	%rd80, %r366, 4;
	add.s64 	%rd81, %rd2, %rd80;
	ld.global.u32 	%r367, [%rd81];
	ld.global.u32 	%r368, [%rd1+4];
	mad.lo.s32 	%r369, %r368, %r367, %r363;
	ld.global.u32 	%r370, [%rd1+40];
	mad.lo.s32 	%r371, %r370, %r367, %r365;
	add.s32 	%r372, %r358, %r11;
	mul.wide.u32 	%rd82, %r372, 4;
	add.s64 	%rd83, %rd2, %rd82;
	ld.global.u32 	%r373, [%rd83];
	ld.global.u32 	%r374, [%rd1+8];
	mad.lo.s32 	%r375, %r374, %r373, %r369;
	ld.global.u32 	%r376, [%rd1+44];
	mad.lo.s32 	%r377, %r376, %r373, %r371;
	add.s32 	%r378, %r359, %r13;
	mul.wide.u32 	%rd84, %r378, 4;
	add.s64 	%rd85, %rd2, %rd84;
	ld.global.u32 	%r379, [%rd85];
	ld.global.u32 	%r380, [%rd1+12];
	mad.lo.s32 	%r381, %r380, %r379, %r375;
	ld.global.u32 	%r382, [%rd1+48];
	mad.lo.s32 	%r383, %r382, %r379, %r377;
	add.s32 	%r384, %r359, %r10;
	mul.wide.u32 	%rd86, %r384, 4;
	add.s64 	%rd87, %rd2, %rd86;
	ld.global.u32 	%r385, [%rd87];
	ld.global.u32 	%r386, [%rd1+16];
	mad.lo.s32 	%r387, %r386, %r385, %r381;
	ld.global.u32 	%r388, [%rd1+52];
	mad.lo.s32 	%r389, %r388, %r385, %r383;
	add.s32 	%r390, %r358, %r10;
	mul.wide.u32 	%rd88, %r390, 4;
	add.s64 	%rd89, %rd2, %rd88;
	ld.global.u32 	%r391, [%rd89];
	ld.global.u32 	%r392, [%rd1+20];
	mad.lo.s32 	%r393, %r392, %r391, %r387;
	ld.global.u32 	%r394, [%rd1+56];
	mad.lo.s32 	%r395, %r394, %r391, %r389;
	add.s32 	%r396, %r359, %r15;
	mul.wide.u32 	%rd90, %r396, 4;
	add.s64 	%rd91, %rd2, %rd90;
	ld.global.u32 	%r397, [%rd91];
	ld.global.u32 	%r398, [%rd1+24];
	mad.lo.s32 	%r399, %r398, %r397, %r393;
	ld.global.u32 	%r400, [%rd1+60];
	mad.lo.s32 	%r401, %r400, %r397, %r395;
	add.s32 	%r402, %r359, %r14;
	mul.wide.u32 	%rd92, %r402, 4;
	add.s64 	%rd93, %rd2, %rd92;
	ld.global.u32 	%r403, [%rd93];
	ld.global.u32 	%r404, [%rd1+28];
	mad.lo.s32 	%r405, %r404, %r403, %r399;
	ld.global.u32 	%r406, [%rd1+64];
	mad.lo.s32 	%r407, %r406, %r403, %r401;
	add.s32 	%r408, %r358, %r14;
	mul.wide.u32 	%rd94, %r408, 4;
	add.s64 	%rd95, %rd2, %rd94;
	ld.global.u32 	%r409, [%rd95];
	ld.global.u32 	%r410, [%rd1+32];
	mad.lo.s32 	%r526, %r410, %r409, %r405;
	ld.global.u32 	%r411, [%rd1+68];
	mad.lo.s32 	%r525, %r411, %r409, %r407;
	bra.uni 	$L__BB4_21;
$L__BB4_9:
	mul.lo.s32 	%r412, %r39, 3;
	add.s32 	%r413, %r12, %r412;
	mul.wide.u32 	%rd96, %r413, 4;
	add.s64 	%rd97, %rd2, %rd96;
	ld.global.u32 	%r414, [%rd97];
	ld.global.u32 	%r415, [%rd1];
	mul.lo.s32 	%r416, %r415, %r414;
	ld.global.u32 	%r417, [%rd1+36];
	mul.lo.s32 	%r418, %r417, %r414;
	add.s32 	%r419, %r11, %r412;
	mul.wide.u32 	%rd98, %r419, 4;
	add.s64 	%rd99, %rd2, %rd98;
	ld.global.u32 	%r420, [%rd99];
	ld.global.u32 	%r421, [%rd1+4];
	mad.lo.s32 	%r422, %r421, %r420, %r416;
	ld.global.u32 	%r423, [%rd1+40];
	mad.lo.s32 	%r424, %r423, %r420, %r418;
	add.s32 	%r425, %r413, 6;
	mul.wide.u32 	%rd100, %r425, 4;
	add.s64 	%rd101, %rd2, %rd100;
	ld.global.u32 	%r426, [%rd101];
	ld.global.u32 	%r427, [%rd1+8];
	mad.lo.s32 	%r428, %r427, %r426, %r422;
	ld.global.u32 	%r429, [%rd1+44];
	mad.lo.s32 	%r430, %r429, %r426, %r424;
	add.s32 	%r431, %r13, %r412;
	mul.wide.u32 	%rd102, %r431, 4;
	add.s64 	%rd103, %rd2, %rd102;
	ld.global.u32 	%r432, [%rd103];
	ld.global.u32 	%r433, [%rd1+12];
	mad.lo.s32 	%r434, %r433, %r432, %r428;
	ld.global.u32 	%r435, [%rd1+48];
	mad.lo.s32 	%r436, %r435, %r432, %r430;
	add.s32 	%r437, %r10, %r412;
	mul.wide.u32 	%rd104, %r437, 4;
	add.s64 	%rd105, %rd2, %rd104;
	ld.global.u32 	%r438, [%rd105];
	ld.global.u32 	%r439, [%rd1+16];
	mad.lo.s32 	%r440, %r439, %r438, %r434;
	ld.global.u32 	%r441, [%rd1+52];
	mad.lo.s32 	%r442, %r441, %r438, %r436;
	add.s32 	%r443, %r431, 6;
	mul.wide.u32 	%rd106, %r443, 4;
	add.s64 	%rd107, %rd2, %rd106;
	ld.global.u32 	%r444, [%rd107];
	ld.global.u32 	%r445, [%rd1+20];
	mad.lo.s32 	%r446, %r445, %r444, %r440;
	ld.global.u32 	%r447, [%rd1+56];
	mad.lo.s32 	%r448, %r447, %r444, %r442;
	add.s32 	%r449, %r15, %r412;
	mul.wide.u32 	%rd108, %r449, 4;
	add.s64 	%rd109, %rd2, %rd108;
	ld.global.u32 	%r450, [%rd109];
	ld.global.u32 	%r451, [%rd1+24];
	mad.lo.s32 	%r452, %r451, %r450, %r446;
	ld.global.u32 	%r453, [%rd1+60];
	mad.lo.s32 	%r454, %r453, %r450, %r448;
	add.s32 	%r455, %r14, %r412;
	mul.wide.u32 	%rd110, %r455, 4;
	add.s64 	%rd111, %rd2, %rd110;
	ld.global.u32 	%r456, [%rd111];
	ld.global.u32 	%r457, [%rd1+28];
	mad.lo.s32 	%r458, %r457, %r456, %r452;
	ld.global.u32 	%r459, [%rd1+64];
	mad.lo.s32 	%r460, %r459, %r456, %r454;
	add.s32 	%r461, %r449, 6;
	mul.wide.u32 	%rd112, %r461, 4;
	add.s64 	%rd113, %rd2, %rd112;
	ld.global.u32 	%r462, [%rd113];
	ld.global.u32 	%r463, [%rd1+32];
	mad.lo.s32 	%r526, %r463, %r462, %r458;
	ld.global.u32 	%r464, [%rd1+68];
	mad.lo.s32 	%r525, %r464, %r462, %r460;
	bra.uni 	$L__BB4_21;
$L__BB4_10:
	@%p1 bra 	$L__BB4_16;
	setp.ne.s32 	%p16, %r17, 0;
	@%p16 bra 	$L__BB4_13;
	mul.lo.s32 	%r172, %r39, -3;
	add.s32 	%r173, %r172, %r11;
	mul.wide.u32 	%rd42, %r173, 4;
	add.s64 	%rd43, %rd2, %rd42;
	ld.global.u32 	%r174, [%rd43];
	ld.global.u32 	%r175, [%rd1];
	mul.lo.s32 	%r176, %r175, %r174;
	ld.global.u32 	%r177, [%rd1+36];
	mul.lo.s32 	%r178, %r177, %r174;
	add.s32 	%r179, %r173, 3;
	mul.wide.u32 	%rd44, %r179, 4;
	add.s64 	%rd45, %rd2, %rd44;
	ld.global.u32 	%r180, [%rd45];
	ld.global.u32 	%r181, [%rd1+4];
	mad.lo.s32 	%r182, %r181, %r180, %r176;
	ld.global.u32 	%r183, [%rd1+40];
	mad.lo.s32 	%r184, %r183, %r180, %r178;
	add.s32 	%r185, %r173, 6;
	mul.wide.u32 	%rd46, %r185, 4;
	add.s64 	%rd47, %rd2, %rd46;
	ld.global.u32 	%r186, [%rd47];
	ld.global.u32 	%r187, [%rd1+8];
	mad.lo.s32 	%r188, %r187, %r186, %r182;
	ld.global.u32 	%r189, [%rd1+44];
	mad.lo.s32 	%r190, %r189, %r186, %r184;
	add.s32 	%r191, %r172, %r10;
	mul.wide.u32 	%rd48, %r191, 4;
	add.s64 	%rd49, %rd2, %rd48;
	ld.global.u32 	%r192, [%rd49];
	ld.global.u32 	%r193, [%rd1+12];
	mad.lo.s32 	%r194, %r193, %r192, %r188;
	ld.global.u32 	%r195, [%rd1+48];
	mad.lo.s32 	%r196, %r195, %r192, %r190;
	add.s32 	%r197, %r191, 3;
	mul.wide.u32 	%rd50, %r197, 4;
	add.s64 	%rd51, %rd2, %rd50;
	ld.global.u32 	%r198, [%rd51];
	ld.global.u32 	%r199, [%rd1+16];
	mad.lo.s32 	%r200, %r199, %r198, %r194;
	ld.global.u32 	%r201, [%rd1+52];
	mad.lo.s32 	%r202, %r201, %r198, %r196;
	add.s32 	%r203, %r191, 6;
	mul.wide.u32 	%rd52, %r203, 4;
	add.s64 	%rd53, %rd2, %rd52;
	ld.global.u32 	%r204, [%rd53];
	ld.global.u32 	%r205, [%rd1+20];
	mad.lo.s32 	%r206, %r205, %r204, %r200;
	ld.global.u32 	%r207, [%rd1+56];
	mad.lo.s32 	%r208, %r207, %r204, %r202;
	add.s32 	%r209, %r172, %r14;
	mul.wide.u32 	%rd54, %r209, 4;
	add.s64 	%rd55, %rd2, %rd54;
	ld.global.u32 	%r210, [%rd55];
	ld.global.u32 	%r211, [%rd1+24];
	mad.lo.s32 	%r212, %r211, %r210, %r206;
	ld.global.u32 	%r213, [%rd1+60];
	mad.lo.s32 	%r214, %r213, %r210, %r208;
	add.s32 	%r215, %r209, 3;
	mul.wide.u32 	%rd56, %r215, 4;
	add.s64 	%rd57, %rd2, %rd56;
	ld.global.u32 	%r216, [%rd57];
	ld.global.u32 	%r217, [%rd1+28];
	mad.lo.s32 	%r218, %r217, %r216, %r212;
	ld.global.u32 	%r219, [%rd1+64];
	mad.lo.s32 	%r220, %r219, %r216, %r214;
	add.s32 	%r221, %r209, 6;
	mul.wide.u32 	%rd58, %r221, 4;
	add.s64 	%rd59, %rd2, %rd58;
	ld.global.u32 	%r222, [%rd59];
	ld.global.u32 	%r223, [%rd1+32];
	mad.lo.s32 	%r526, %r223, %r222, %r218;
	ld.global.u32 	%r224, [%rd1+68];
	mad.lo.s32 	%r525, %r224, %r222, %r220;
	bra.uni 	$L__BB4_21;
$L__BB4_13:
	@%p2 bra 	$L__BB4_15;
	mul.lo.s32 	%r65, %r39, -3;
	add.s32 	%r66, %r65, -3;
	add.s32 	%r67, %r66, %r12;
	mul.wide.u32 	%rd6, %r67, 4;
	add.s64 	%rd7, %rd2, %rd6;
	ld.global.u32 	%r68, [%rd7];
	ld.global.u32 	%r69, [%rd1];
	mul.lo.s32 	%r70, %r69, %r68;
	ld.global.u32 	%r71, [%rd1+36];
	mul.lo.s32 	%r72, %r71, %r68;
	add.s32 	%r73, %r66, %r11;
	mul.wide.u32 	%rd8, %r73, 4;
	add.s64 	%rd9, %rd2, %rd8;
	ld.global.u32 	%r74, [%rd9];
	ld.global.u32 	%r75, [%rd1+4];
	mad.lo.s32 	%r76, %r75, %r74, %r70;
	ld.global.u32 	%r77, [%rd1+40];
	mad.lo.s32 	%r78, %r77, %r74, %r72;
	add.s32 	%r79, %r65, %r11;
	mul.wide.u32 	%rd10, %r79, 4;
	add.s64 	%rd11, %rd2, %rd10;
	ld.global.u32 	%r80, [%rd11];
	ld.global.u32 	%r81, [%rd1+8];
	mad.lo.s32 	%r82, %r81, %r80, %r76;
	ld.global.u32 	%r83, [%rd1+44];
	mad.lo.s32 	%r84, %r83, %r80, %r78;
	add.s32 	%r85, %r73, %r66;
	mul.wide.u32 	%rd12, %r85, 4;
	add.s64 	%rd13, %rd2, %rd12;
	ld.global.u32 	%r86, [%rd13];
	ld.global.u32 	%r87, [%rd1+12];
	mad.lo.s32 	%r88, %r87, %r86, %r82;
	ld.global.u32 	%r89, [%rd1+48];
	mad.lo.s32 	%r90, %r89, %r86, %r84;
	add.s32 	%r91, %r73, %r65;
	mul.wide.u32 	%rd14, %r91, 4;
	add.s64 	%rd15, %rd2, %rd14;
	ld.global.u32 	%r92, [%rd15];
	ld.global.u32 	%r93, [%rd1+16];
	mad.lo.s32 	%r94, %r93, %r92, %r88;
	ld.global.u32 	%r95, [%rd1+52];
	mad.lo.s32 	%r96, %r95, %r92, %r90;
	add.s32 	%r97, %r65, %r10;
	mul.wide.u32 	%rd16, %r97, 4;
	add.s64 	%rd17, %rd2, %rd16;
	ld.global.u32 	%r98, [%rd17];
	ld.global.u32 	%r99, [%rd1+20];
	mad.lo.s32 	%r100, %r99, %r98, %r94;
	ld.global.u32 	%r101, [%rd1+56];
	mad.lo.s32 	%r102, %r101, %r98, %r96;
	add.s32 	%r103, %r91, %r66;
	mul.wide.u32 	%rd18, %r103, 4;
	add.s64 	%rd19, %rd2, %rd18;
	ld.global.u32 	%r104, [%rd19];
	ld.global.u32 	%r105, [%rd1+24];
	mad.lo.s32 	%r106, %r105, %r104, %r100;
	ld.global.u32 	%r107, [%rd1+60];
	mad.lo.s32 	%r108, %r107, %r104, %r102;
	add.s32 	%r109, %r91, %r65;
	mul.wide.u32 	%rd20, %r109, 4;
	add.s64 	%rd21, %rd2, %rd20;
	ld.global.u32 	%r110, [%rd21];
	ld.global.u32 	%r111, [%rd1+28];
	mad.lo.s32 	%r112, %r111, %r110, %r106;
	ld.global.u32 	%r113, [%rd1+64];
	mad.lo.s32 	%r114, %r113, %r110, %r108;
	add.s32 	%r115, %r65, %r14;
	mul.wide.u32 	%rd22, %r115, 4;
	add.s64 	%rd23, %rd2, %rd22;
	ld.global.u32 	%r116, [%rd23];
	ld.global.u32 	%r117, [%rd1+32];
	mad.lo.s32 	%r526, %r117, %r116, %r112;
	ld.global.u32 	%r118, [%rd1+68];
	mad.lo.s32 	%r525, %r118, %r116, %r114;
	bra.uni 	$L__BB4_21;
$L__BB4_15:
	mul.lo.s32 	%r119, %r39, -3;
	add.s32 	%r120, %r12, %r119;
	mul.wide.u32 	%rd24, %r120, 4;
	add.s64 	%rd25, %rd2, %rd24;
	ld.global.u32 	%r121, [%rd25];
	ld.global.u32 	%r122, [%rd1];
	mul.lo.s32 	%r123, %r122, %r121;
	ld.global.u32 	%r124, [%rd1+36];
	mul.lo.s32 	%r125, %r124, %r121;
	add.s32 	%r126, %r11, %r119;
	mul.wide.u32 	%rd26, %r126, 4;
	add.s64 	%rd27, %rd2, %rd26;
	ld.global.u32 	%r127, [%rd27];
	ld.global.u32 	%r128, [%rd1+4];
	mad.lo.s32 	%r129, %r128, %r127, %r123;
	ld.global.u32 	%r130, [%rd1+40];
	mad.lo.s32 	%r131, %r130, %r127, %r125;
	add.s32 	%r132, %r120, 6;
	mul.wide.u32 	%rd28, %r132, 4;
	add.s64 	%rd29, %rd2, %rd28;
	ld.global.u32 	%r133, [%rd29];
	ld.global.u32 	%r134, [%rd1+8];
	mad.lo.s32 	%r135, %r134, %r133, %r129;
	ld.global.u32 	%r136, [%rd1+44];
	mad.lo.s32 	%r137, %r136, %r133, %r131;
	add.s32 	%r138, %r13, %r119;
	mul.wide.u32 	%rd30, %r138, 4;
	add.s64 	%rd31, %rd2, %rd30;
	ld.global.u32 	%r139, [%rd31];
	ld.global.u32 	%r140, [%rd1+12];
	mad.lo.s32 	%r141, %r140, %r139, %r135;
	ld.global.u32 	%r142, [%rd1+48];
	mad.lo.s32 	%r143, %r142, %r139, %r137;
	add.s32 	%r144, %r10, %r119;
	mul.wide.u32 	%rd32, %r144, 4;
	add.s64 	%rd33, %rd2, %rd32;
	ld.global.u32 	%r145, [%rd33];
	ld.global.u32 	%r146, [%rd1+16];
	mad.lo.s32 	%r147, %r146, %r145, %r141;
	ld.global.u32 	%r148, [%rd1+52];
	mad.lo.s32 	%r149, %r148, %r145, %r143;
	add.s32 	%r150, %r138, 6;
	mul.wide.u32 	%rd34, %r150, 4;
	add.s64 	%rd35, %rd2, %rd34;
	ld.global.u32 	%r151, [%rd35];
	ld.global.u32 	%r152, [%rd1+20];
	mad.lo.s32 	%r153, %r152, %r151, %r147;
	ld.global.u32 	%r154, [%rd1+56];
	mad.lo.s32 	%r155, %r154, %r151, %r149;
	add.s32 	%r156, %r15, %r119;
	mul.wide.u32 	%rd36, %r156, 4;
	add.s64 	%rd37, %rd2, %rd36;
	ld.global.u32 	%r157, [%rd37];
	ld.global.u32 	%r158, [%rd1+24];
	mad.lo.s32 	%r159, %r158, %r157, %r153;
	ld.global.u32 	%r160, [%rd1+60];
	mad.lo.s32 	%r161, %r160, %r157, %r155;
	add.s32 	%r162, %r14, %r119;
	mul.wide.u32 	%rd38, %r162, 4;
	add.s64 	%rd39, %rd2, %rd38;
	ld.global.u32 	%r163, [%rd39];
	ld.global.u32 	%r164, [%rd1+28];
	mad.lo.s32 	%r165, %r164, %r163, %r159;
	ld.global.u32 	%r166, [%rd1+64];
	mad.lo.s32 	%r167, %r166, %r163, %r161;
	add.s32 	%r168, %r156, 6;
	mul.wide.u32 	%rd40, %r168, 4;
	add.s64 	%rd41, %rd2, %rd40;
	ld.global.u32 	%r169, [%rd41];
	ld.global.u32 	%r170, [%rd1+32];
	mad.lo.s32 	%r526, %r170, %r169, %r165;
	ld.global.u32 	%r171, [%rd1+68];
	mad.lo.s32 	%r525, %r171, %r169, %r167;
	bra.uni 	$L__BB4_21;
$L__BB4_16:
	setp.ne.s32 	%p17, %r17, 0;
	@%p17 bra 	$L__BB4_18;
	mul.wide.s32 	%rd72, %r11, 4;
	add.s64 	%rd73, %rd2, %rd72;
	ld.global.u32 	%r314, [%rd73];
	ld.global.u32 	%r315, [%rd1];
	mul.lo.s32 	%r316, %r315, %r314;
	ld.global.u32 	%r317, [%rd1+36];
	mul.lo.s32 	%r318, %r317, %r314;
	ld.global.u32 	%r319, [%rd73+12];
	ld.global.u32 	%r320, [%rd1+4];
	mad.lo.s32 	%r321, %r320, %r319, %r316;
	ld.global.u32 	%r322, [%rd1+40];
	mad.lo.s32 	%r323, %r322, %r319, %r318;
	ld.global.u32 	%r324, [%rd73+24];
	ld.global.u32 	%r325, [%rd1+8];
	mad.lo.s32 	%r326, %r325, %r324, %r321;
	ld.global.u32 	%r327, [%rd1+44];
	mad.lo.s32 	%r328, %r327, %r324, %r323;
	mul.wide.s32 	%rd74, %r10, 4;
	add.s64 	%rd75, %rd2, %rd74;
	ld.global.u32 	%r329, [%rd75];
	ld.global.u32 	%r330, [%rd1+12];
	mad.lo.s32 	%r331, %r330, %r329, %r326;
	ld.global.u32 	%r332, [%rd1+48];
	mad.lo.s32 	%r333, %r332, %r329, %r328;
	ld.global.u32 	%r334, [%rd75+12];
	ld.global.u32 	%r335, [%rd1+16];
	mad.lo.s32 	%r336, %r335, %r334, %r331;
	ld.global.u32 	%r337, [%rd1+52];
	mad.lo.s32 	%r338, %r337, %r334, %r333;
	ld.global.u32 	%r339, [%rd75+24];
	ld.global.u32 	%r340, [%rd1+20];
	mad.lo.s32 	%r341, %r340, %r339, %r336;
	ld.global.u32 	%r342, [%rd1+56];
	mad.lo.s32 	%r343, %r342, %r339, %r338;
	mul.wide.s32 	%rd76, %r14, 4;
	add.s64 	%rd77, %rd2, %rd76;
	ld.global.u32 	%r344, [%rd77];
	ld.global.u32 	%r345, [%rd1+24];
	mad.lo.s32 	%r346, %r345, %r344, %r341;
	ld.global.u32 	%r347, [%rd1+60];
	mad.lo.s32 	%r348, %r347, %r344, %r343;
	ld.global.u32 	%r349, [%rd77+12];
	ld.global.u32 	%r350, [%rd1+28];
	mad.lo.s32 	%r351, %r350, %r349, %r346;
	ld.global.u32 	%r352, [%rd1+64];
	mad.lo.s32 	%r353, %r352, %r349, %r348;
	ld.global.u32 	%r354, [%rd77+24];
	ld.global.u32 	%r355, [%rd1+32];
	mad.lo.s32 	%r526, %r355, %r354, %r351;
	ld.global.u32 	%r356, [%rd1+68];
	mad.lo.s32 	%r525, %r356, %r354, %r353;
	bra.uni 	$L__BB4_21;
$L__BB4_18:
	@%p2 bra 	$L__BB4_20;
	add.s32 	%r225, %r11, -6;
	mul.wide.s32 	%rd60, %r225, 4;
	add.s64 	%rd61, %rd2, %rd60;
	ld.global.u32 	%r226, [%rd61];
	ld.global.u32 	%r227, [%rd1];
	mul.lo.s32 	%r228, %r227, %r226;
	ld.global.u32 	%r229, [%rd1+36];
	mul.lo.s32 	%r230, %r229, %r226;
	ld.global.u32 	%r231, [%rd61+12];
	ld.global.u32 	%r232, [%rd1+4];
	mad.lo.s32 	%r233, %r232, %r231, %r228;
	ld.global.u32 	%r234, [%rd1+40];
	mad.lo.s32 	%r235, %r234, %r231, %r230;
	ld.global.u32 	%r236, [%rd61+24];
	ld.global.u32 	%r237, [%rd1+8];
	mad.lo.s32 	%r238, %r237, %r236, %r233;
	ld.global.u32 	%r239, [%rd1+44];
	mad.lo.s32 	%r240, %r239, %r236, %r235;
	add.s32 	%r241, %r10, -6;
	mul.wide.s32 	%rd62, %r241, 4;
	add.s64 	%rd63, %rd2, %rd62;
	ld.global.u32 	%r242, [%rd63];
	ld.global.u32 	%r243, [%rd1+12];
	mad.lo.s32 	%r244, %r243, %r242, %r238;
	ld.global.u32 	%r245, [%rd1+48];
	mad.lo.s32 	%r246, %r245, %r242, %r240;
	ld.global.u32 	%r247, [%rd63+12];
	ld.global.u32 	%r248, [%rd1+16];
	mad.lo.s32 	%r249, %r248, %r247, %r244;
	ld.global.u32 	%r250, [%rd1+52];
	mad.lo.s32 	%r251, %r250, %r247, %r246;
	ld.global.u32 	%r252, [%rd63+24];
	ld.global.u32 	%r253, [%rd1+20];
	mad.lo.s32 	%r254, %r253, %r252, %r249;
	ld.global.u32 	%r255, [%rd1+56];
	mad.lo.s32 	%r256, %r255, %r252, %r251;
	add.s32 	%r257, %r14, -6;
	mul.wide.s32 	%rd64, %r257, 4;
	add.s64 	%rd65, %rd2, %rd64;
	ld.global.u32 	%r258, [%rd65];
	ld.global.u32 	%r259, [%rd1+24];
	mad.lo.s32 	%r260, %r259, %r258, %r254;
	ld.global.u32 	%r261, [%rd1+60];
	mad.lo.s32 	%r262, %r261, %r258, %r256;
	ld.global.u32 	%r263, [%rd65+12];
	ld.global.u32 	%r264, [%rd1+28];
	mad.lo.s32 	%r265, %r264, %r263, %r260;
	ld.global.u32 	%r266, [%rd1+64];
	mad.lo.s32 	%r267, %r266, %r263, %r262;
	ld.global.u32 	%r268, [%rd65+24];
	ld.global.u32 	%r269, [%rd1+32];
	mad.lo.s32 	%r526, %r269, %r268, %r265;
	ld.global.u32 	%r270, [%rd1+68];
	mad.lo.s32 	%r525, %r270, %r268, %r267;
	bra.uni 	$L__BB4_21;
$L__BB4_20:
	mul.wide.s32 	%rd66, %r12, 4;
	add.s64 	%rd67, %rd2, %rd66;
	ld.global.u32 	%r271, [%rd67];
	ld.global.u32 	%r272, [%rd1];
	mul.lo.s32 	%r273, %r272, %r271;
	ld.global.u32 	%r274, [%rd1+36];
	mul.lo.s32 	%r275, %r274, %r271;
	ld.global.u32 	%r276, [%rd67+12];
	ld.global.u32 	%r277, [%rd1+4];
	mad.lo.s32 	%r278, %r277, %r276, %r273;
	ld.global.u32 	%r279, [%rd1+40];
	mad.lo.s32 	%r280, %r279, %r276, %r275;
	ld.global.u32 	%r281, [%rd67+24];
	ld.global.u32 	%r282, [%rd1+8];
	mad.lo.s32 	%r283, %r282, %r281, %r278;
	ld.global.u32 	%r284, [%rd1+44];
	mad.lo.s32 	%r285, %r284, %r281, %r280;
	mul.wide.s32 	%rd68, %r13, 4;
	add.s64 	%rd69, %rd2, %rd68;
	ld.global.u32 	%r286, [%rd69];
	ld.global.u32 	%r287, [%rd1+12];
	mad.lo.s32 	%r288, %r287, %r286, %r283;
	ld.global.u32 	%r289, [%rd1+48];
	mad.lo.s32 	%r290, %r289, %r286, %r285;
	ld.global.u32 	%r291, [%rd69+12];
	ld.global.u32 	%r292, [%rd1+16];
	mad.lo.s32 	%r293, %r292, %r291, %r288;
	ld.global.u32 	%r294, [%rd1+52];
	mad.lo.s32 	%r295, %r294, %r291, %r290;
	ld.global.u32 	%r296, [%rd69+24];
	ld.global.u32 	%r297, [%rd1+20];
	mad.lo.s32 	%r298, %r297, %r296, %r293;
	ld.global.u32 	%r299, [%rd1+56];
	mad.lo.s32 	%r300, %r299, %r296, %r295;
	mul.wide.s32 	%rd70, %r15, 4;
	add.s64 	%rd71, %rd2, %rd70;
	ld.global.u32 	%r301, [%rd71];
	ld.global.u32 	%r302, [%rd1+24];
	mad.lo.s32 	%r303, %r302, %r301, %r298;
	ld.global.u32 	%r304, [%rd1+60];
	mad.lo.s32 	%r305, %r304, %r301, %r300;
	ld.global.u32 	%r306, [%rd71+12];
	ld.global.u32 	%r307, [%rd1+28];
	mad.lo.s32 	%r308, %r307, %r306, %r303;
	ld.global.u32 	%r309, [%rd1+64];
	mad.lo.s32 	%r310, %r309, %r306, %r305;
	ld.global.u32 	%r311, [%rd71+24];
	ld.global.u32 	%r312, [%rd1+32];
	mad.lo.s32 	%r526, %r312, %r311, %r308;
	ld.global.u32 	%r313, [%rd1+68];
	mad.lo.s32 	%r525, %r313, %r311, %r310;
$L__BB4_21:
	mul.lo.s32 	%r518, %r525, %r525;
	mad.lo.s32 	%r38, %r526, %r526, %r518;
	setp.ne.s32 	%p19, %r38, 0;
	@%p19 bra 	$L__BB4_23;
	mov.f64 	%fd7, 0d3FE0000000000000;
	{
	.reg .b32 %temp; 
	mov.b64 	{%temp, %r520}, %fd7;
	}
	shr.s32 	%r521, %r520, 31;
	and.b32  	%r522, %r521, 2146435072;
	mov.b32 	%r523, 0;
	mov.b64 	%fd9, {%r523, %r522};
	bra.uni 	$L__BB4_24;
$L__BB4_23:
	cvt.rn.f64.u32 	%fd4, %r38;
	{
	.reg .b32 %temp; 
	mov.b64 	{%temp, %r519}, %fd4;
	}
	{ // callseq 0, 0
	.param .b64 param0;
	st.param.f64 	[param0], %fd4;
	.param .b64 retval0;
	call.uni (retval0), 
	__internal_accurate_pow, 
	(
	param0
	);
	ld.param.f64 	%fd5, [retval0];
	} // callseq 0
	setp.lt.s32 	%p20, %r519, 0;
	selp.f64 	%fd9, 0dFFF8000000000000, %fd5, %p20;
$L__BB4_24:
	setp.eq.s32 	%p21, %r38, 1;
	selp.f64 	%fd8, 0d3FF0000000000000, %fd9, %p21;
	cvt.rzi.s32.f64 	%r524, %fd8;
	cvta.to.global.u64 	%rd132, %rd3;
	mul.wide.s32 	%rd133, %r10, 4;
	add.s64 	%rd134, %rd132, %rd133;
	st.global.u32 	[%rd134], %r524;
	st.global.u32 	[%rd134+4], %r524;
	st.global.u32 	[%rd134+8], %r524;
$L__BB4_25:
	ret;

}
	// .globl	_Z7Pop_artPjS_jj
.visible .entry _Z7Pop_artPjS_jj(
	.param .u64 .ptr .align 1 _Z7Pop_artPjS_jj_param_0,
	.param .u64 .ptr .align 1 _Z7Pop_artPjS_jj_param_1,
	.param .u32 _Z7Pop_artPjS_jj_param_2,
	.param .u32 _Z7Pop_artPjS_jj_param_3
)
{
	.reg .pred 	%p<18>;
	.reg .b32 	%r<32>;
	.reg .b64 	%rd<9>;

	ld.param.u64 	%rd2, [_Z7Pop_artPjS_jj_param_0];
	ld.param.u32 	%r15, [_Z7Pop_artPjS_jj_param_2];
	ld.param.u32 	%r16, [_Z7Pop_artPjS_jj_param_3];
	cvta.to.global.u64 	%rd1, %rd2;
	mov.u32 	%r1, %nctaid.x;
	mov.u32 	%r2, %ntid.x;
	mul.lo.s32 	%r17, %r1, %r2;
	mov.u32 	%r3, %nctaid.y;
	mov.u32 	%r4, %ntid.y;
	sub.s32 	%r5, %r17, %r15;
	mov.u32 	%r6, %ctaid.y;
	add.s32 	%r7, %r3, -1;
	setp.lt.u32 	%p1, %r6, %r7;
	@%p1 bra 	$L__BB5_2;
	setp.ne.s32 	%p2, %r6, %r7;
	mov.u32 	%r18, %tid.y;
	sub.s32 	%r20, 1, %r3;
	mad.lo.s32 	%r21, %r4, %r20, %r16;
	setp.ge.u32 	%p3, %r18, %r21;
	or.pred  	%p4, %p2, %p3;
	@%p4 bra 	$L__BB5_10;
$L__BB5_2:
	mov.u32 	%r8, %ctaid.x;
	add.s32 	%r9, %r1, -1;
	setp.lt.u32 	%p5, %r8, %r9;
	@%p5 bra 	$L__BB5_4;
	setp.ne.s32 	%p6, %r8, %r9;
	mov.u32 	%r22, %tid.x;
	sub.s32 	%r23, %r2, %r5;
	setp.ge.u32 	%p7, %r22, %r23;
	or.pred  	%p8, %p6, %p7;
	@%p8 bra 	$L__BB5_10;
$L__BB5_4:
	mov.u32 	%r24, %tid.x;
	mad.lo.s32 	%r25, %r8, %r2, %r24;
	mul.lo.s32 	%r26, %r5, %r6;
	sub.s32 	%r10, %r25, %r26;
	mov.u32 	%r27, %tid.y;
	mad.lo.s32 	%r11, %r6, %r4, %r27;
	mad.lo.s32 	%r28, %r15, %r11, %r10;
	mul.lo.s32 	%r12, %r28, 3;
	shr.u32 	%r13, %r15, 1;
	setp.gt.u32 	%p9, %r10, %r13;
	shr.u32 	%r14, %r16, 1;
	setp.ge.u32 	%p10, %r11, %r14;
	or.pred  	%p11, %p10, %p9;
	@%p11 bra 	$L__BB5_6;
	mul.wide.s32 	%rd7, %r12, 4;
	add.s64 	%rd8, %rd1, %rd7;
	mov.b32 	%r31, 255;
	st.global.u32 	[%rd8], %r31;
	bra.uni 	$L__BB5_10;
$L__BB5_6:
	setp.ge.u32 	%p12, %r11, %r14;
	setp.le.u32 	%p13, %r10, %r13;
	or.pred  	%p14, %p12, %p13;
	@%p14 bra 	$L__BB5_8;
	mul.wide.s32 	%rd5, %r12, 4;
	add.s64 	%rd6, %rd1, %rd5;
	mov.b32 	%r30, 255;
	st.global.u32 	[%rd6+4], %r30;
	bra.uni 	$L__BB5_10;
$L__BB5_8:
	setp.le.u32 	%p15, %r10, %r13;
	setp.lt.u32 	%p16, %r11, %r14;
	or.pred  	%p17, %p16, %p15;
	@%p17 bra 	$L__BB5_10;
	mul.wide.s32 	%rd3, %r12, 4;
	add.s64 	%rd4, %rd1, %rd3;
	mov.b32 	%r29, 255;
	st.global.u32 	[%rd4+8], %r29;
$L__BB5_10:
	ret;

}
	// .globl	_Z14Pop_art_streamPjjjii
.visible .entry _Z14Pop_art_streamPjjjii(
	.param .u64 .ptr .align 1 _Z14Pop_art_streamPjjjii_param_0,
	.param .u32 _Z14Pop_art_streamPjjjii_param_1,
	.param .u32 _Z14Pop_art_streamPjjjii_param_2,
	.param .u32 _Z14Pop_art_streamPjjjii_param_3,
	.param .u32 _Z14Pop_art_streamPjjjii_param_4
)
{
	.reg .pred 	%p<18>;
	.reg .b32 	%r<38>;
	.reg .b64 	%rd<9>;

	ld.param.u64 	%rd2, [_Z14Pop_art_streamPjjjii_param_0];
	ld.param.u32 	%r15, [_Z14Pop_art_streamPjjjii_param_1];
	ld.param.u32 	%r16, [_Z14Pop_art_streamPjjjii_param_2];
	ld.param.u32 	%r17, [_Z14Pop_art_streamPjjjii_param_4];
	cvta.to.global.u64 	%rd1, %rd2;
	mov.u32 	%r1, %nctaid.x;
	mov.u32 	%r2, %ntid.x;
	mul.lo.s32 	%r18, %r1, %r2;
	mov.u32 	%r19, %nctaid.y;
	mov.u32 	%r3, %ntid.y;
	mul.lo.s32 	%r4, %r19, %r3;
	sub.s32 	%r5, %r18, %r15;
	mov.u32 	%r6, %ctaid.y;
	add.s32 	%r7, %r19, -1;
	setp.lt.u32 	%p1, %r6, %r7;
	@%p1 bra 	$L__BB6_2;
	setp.ne.s32 	%p2, %r6, %r7;
	mov.u32 	%r20, %tid.y;
	sub.s32 	%r22, %r3, %r4;
	add.s32 	%r23, %r22, %r16;
	setp.ge.u32 	%p3, %r20, %r23;
	or.pred  	%p4, %p2, %p3;
	@%p4 bra 	$L__BB6_10;
$L__BB6_2:
	mov.u32 	%r8, %ctaid.x;
	add.s32 	%r9, %r1, -1;
	setp.lt.u32 	%p5, %r8, %r9;
	@%p5 bra 	$L__BB6_4;
	setp.ne.s32 	%p6, %r8, %r9;
	mov.u32 	%r24, %tid.x;
	sub.s32 	%r25, %r2, %r5;
	setp.ge.u32 	%p7, %r24, %r25;
	or.pred  	%p8, %p6, %p7;
	@%p8 bra 	$L__BB6_10;
$L__BB6_4:
	mov.u32 	%r26, %tid.x;
	mad.lo.s32 	%r27, %r8, %r2, %r26;
	mul.lo.s32 	%r28, %r5, %r6;
	sub.s32 	%r10, %r27, %r28;
	mov.u32 	%r29, %tid.y;
	mad.lo.s32 	%r30, %r6, %r3, %r29;
	mad.lo.s32 	%r31, %r17, %r4, %r30;
	mad.lo.s32 	%r32, %r31, %r15, %r10;
	mul.lo.s32 	%r12, %r32, 3;
	shr.u32 	%r13, %r15, 1;
	setp.gt.u32 	%p9, %r10, %r13;
	shr.u32 	%r14, %r16, 1;
	setp.ge.u32 	%p10, %r31, %r14;
	or.pred  	%p11, %p9, %p10;
	@%p11 bra 	$L__BB6_6;
	mul.wide.s32 	%rd7, %r12, 4;
	add.s64 	%rd8, %rd1, %rd7;
	mov.b32 	%r37, 255;
	st.global.u32 	[%rd8], %r37;
	bra.uni 	$L__BB6_10;
$L__BB6_6:
	setp.ge.u32 	%p12, %r31, %r14;
	setp.le.u32 	%p13, %r10, %r13;
	or.pred  	%p14, %p13, %p12;
	@%p14 bra 	$L__BB6_8;
	mul.wide.s32 	%rd5, %r12, 4;
	add.s64 	%rd6, %rd1, %rd5;
	mov.b32 	%r36, 255;
	st.global.u32 	[%rd6+4], %r36;
	bra.uni 	$L__BB6_10;
$L__BB6_8:
	setp.le.u32 	%p15, %r10, %r13;
	setp.lt.u32 	%p16, %r31, %r14;
	or.pred  	%p17, %p15, %p16;
	@%p17 bra 	$L__BB6_10;
	mul.wide.s32 	%rd3, %r12, 4;
	add.s64 	%rd4, %rd1, %rd3;
	mov.b32 	%r35, 255;
	st.global.u32 	[%rd4+8], %r35;
$L__BB6_10:
	ret;

}
	// .globl	_Z13AUTRE_Pop_artPjS_jj
.visible .entry _Z13AUTRE_Pop_artPjS_jj(
	.param .u64 .ptr .align 1 _Z13AUTRE_Pop_artPjS_jj_param_0,
	.param .u64 .ptr .align 1 _Z13AUTRE_Pop_artPjS_jj_param_1,
	.param .u32 _Z13AUTRE_Pop_artPjS_jj_param_2,
	.param .u32 _Z13AUTRE_Pop_artPjS_jj_param_3
)
{
	.reg .pred 	%p<18>;
	.reg .b32 	%r<47>;
	.reg .b64 	%rd<17>;

	ld.param.u64 	%rd3, [_Z13AUTRE_Pop_artPjS_jj_param_0];
	ld.param.u64 	%rd4, [_Z13AUTRE_Pop_artPjS_jj_param_1];
	ld.param.u32 	%r16, [_Z13AUTRE_Pop_artPjS_jj_param_2];
	ld.param.u32 	%r17, [_Z13AUTRE_Pop_artPjS_jj_param_3];
	cvta.to.global.u64 	%rd1, %rd3;
	cvta.to.global.u64 	%rd2, %rd4;
	mov.u32 	%r1, %nctaid.x;
	mov.u32 	%r2, %ntid.x;
	mul.lo.s32 	%r18, %r1, %r2;
	mov.u32 	%r3, %nctaid.y;
	mov.u32 	%r4, %ntid.y;
	sub.s32 	%r5, %r18, %r16;
	mov.u32 	%r6, %ctaid.y;
	add.s32 	%r7, %r3, -1;
	setp.lt.u32 	%p1, %r6, %r7;
	@%p1 bra 	$L__BB7_2;
	setp.ne.s32 	%p2, %r6, %r7;
	mov.u32 	%r19, %tid.y;
	sub.s32 	%r21, 1, %r3;
	mad.lo.s32 	%r22, %r4, %r21, %r17;
	setp.ge.u32 	%p3, %r19, %r22;
	or.pred  	%p4, %p2, %p3;
	@%p4 bra 	$L__BB7_10;
$L__BB7_2:
	mov.u32 	%r8, %ctaid.x;
	add.s32 	%r9, %r1, -1;
	setp.lt.u32 	%p5, %r8, %r9;
	@%p5 bra 	$L__BB7_4;
	setp.ne.s32 	%p6, %r8, %r9;
	mov.u32 	%r23, %tid.x;
	sub.s32 	%r24, %r2, %r5;
	setp.ge.u32 	%p7, %r23, %r24;
	or.pred  	%p8, %p6, %p7;
	@%p8 bra 	$L__BB7_10;
$L__BB7_4:
	mov.u32 	%r25, %tid.x;
	mad.lo.s32 	%r26, %r8, %r2, %r25;
	mul.lo.s32 	%r27, %r5, %r6;
	sub.s32 	%r10, %r26, %r27;
	mov.u32 	%r28, %tid.y;
	mad.lo.s32 	%r11, %r6, %r4, %r28;
	mad.lo.s32 	%r12, %r16, %r11, %r10;
	mul.lo.s32 	%r13, %r12, 3;
	shr.u32 	%r14, %r16, 1;
	setp.gt.u32 	%p9, %r10, %r14;
	shr.u32 	%r15, %r17, 1;
	setp.ge.u32 	%p10, %r11, %r15;
	or.pred  	%p11, %p10, %p9;
	@%p11 bra 	$L__BB7_6;
	add.s32 	%r41, %r15, %r11;
	mad.lo.s32 	%r42, %r41, %r16, %r10;
	mul.lo.s32 	%r43, %r42, 3;
	mul.wide.s32 	%rd13, %r13, 4;
	add.s64 	%rd14, %rd1, %rd13;
	mov.b32 	%r44, 255;
	st.global.u32 	[%rd14], %r44;
	mul.wide.s32 	%rd15, %r43, 4;
	add.s64 	%rd16, %rd2, %rd15;
	ld.global.u32 	%r45, [%rd16+4];
	st.global.u32 	[%rd14+4], %r45;
	ld.global.u32 	%r46, [%rd16+8];
	st.global.u32 	[%rd14+8], %r46;
	bra.uni 	$L__BB7_10;
$L__BB7_6:
	setp.ge.u32 	%p12, %r11, %r15;
	setp.le.u32 	%p13, %r10, %r14;
	or.pred  	%p14, %p12, %p13;
	@%p14 bra 	$L__BB7_8;
	add.s32 	%r34, %r15, %r11;
	sub.s32 	%r35, %r10, %r14;
	mad.lo.s32 	%r36, %r34, %r16, %r35;
	mul.lo.s32 	%r37, %r36, 3;
	mul.wide.s32 	%rd9, %r37, 4;
	add.s64 	%rd10, %rd2, %rd9;
	ld.global.u32 	%r38, [%rd10];
	mul.wide.s32 	%rd11, %r13, 4;
	add.s64 	%rd12, %rd1, %rd11;
	st.global.u32 	[%rd12], %r38;
	mov.b32 	%r39, 255;
	st.global.u32 	[%rd12+4], %r39;
	ld.global.u32 	%r40, [%rd10+8];
	st.global.u32 	[%rd12+8], %r40;
	bra.uni 	$L__BB7_10;
$L__BB7_8:
	setp.le.u32 	%p15, %r10, %r14;
	setp.lt.u32 	%p16, %r11, %r15;
	or.pred  	%p17, %p16, %p15;
	@%p17 bra 	$L__BB7_10;
	sub.s32 	%r29, %r12, %r14;
	mul.lo.s32 	%r30, %r29, 3;
	mul.wide.s32 	%rd5, %r30, 4;
	add.s64 	%rd6, %rd2, %rd5;
	ld.global.u32 	%r31, [%rd6];
	mul.wide.s32 	%rd7, %r13, 4;
	add.s64 	%rd8, %rd1, %rd7;
	st.global.u32 	[%rd8], %r31;
	ld.global.u32 	%r32, [%rd6+4];
	st.global.u32 	[%rd8+4], %r32;
	mov.b32 	%r33, 255;
	st.global.u32 	[%rd8+8], %r33;
$L__BB7_10:
	ret;

}
.func  (.param .b64 func_retval0) __internal_accurate_pow(
	.param .b64 __internal_accurate_pow_param_0
)
{
	.reg .pred 	%p<8>;
	.reg .b32 	%r<49>;
	.reg .b32 	%f<3>;
	.reg .b64 	%fd<109>;

	ld.param.f64 	%fd10, [__internal_accurate_pow_param_0];
	{
	.reg .b32 %temp; 
	mov.b64 	{%temp, %r46}, %fd10;
	}
	{
	.reg .b32 %temp; 
	mov.b64 	{%r45, %temp}, %fd10;
	}
	shr.u32 	%r47, %r46, 20;
	setp.gt.u32 	%p1, %r46, 1048575;
	@%p1 bra 	$L__BB8_2;
	mul.f64 	%fd11, %fd10, 0d4350000000000000;
	{
	.reg .b32 %temp; 
	mov.b64 	{%temp, %r46}, %fd11;
	}
	{
	.reg .b32 %temp; 
	mov.b64 	{%r45, %temp}, %fd11;
	}
	shr.u32 	%r16, %r46, 20;
	add.s32 	%r47, %r16, -54;
$L__BB8_2:
	add.s32 	%r48, %r47, -1023;
	and.b32  	%r17, %r46, -2146435073;
	or.b32  	%r18, %r17, 1072693248;
	mov.b64 	%fd107, {%r45, %r18};
	setp.lt.u32 	%p2, %r18, 1073127583;
	@%p2 bra 	$L__BB8_4;
	{
	.reg .b32 %temp; 
	mov.b64 	{%r19, %temp}, %fd107;
	}
	{
	.reg .b32 %temp; 
	mov.b64 	{%temp, %r20}, %fd107;
	}
	add.s32 	%r21, %r20, -1048576;
	mov.b64 	%fd107, {%r19, %r21};
	add.s32 	%r48, %r47, -1022;
$L__BB8_4:
	add.f64 	%fd12, %fd107, 0dBFF0000000000000;
	add.f64 	%fd13, %fd107, 0d3FF0000000000000;
	rcp.approx.ftz.f64 	%fd14, %fd13;
	neg.f64 	%fd15, %fd13;
	fma.rn.f64 	%fd16, %fd15, %fd14, 0d3FF0000000000000;
	fma.rn.f64 	%fd17, %fd16, %fd16, %fd16;
	fma.rn.f64 	%fd18, %fd17, %fd14, %fd14;
	mul.f64 	%fd19, %fd12, %fd18;
	fma.rn.f64 	%fd20, %fd12, %fd18, %fd19;
	mul.f64 	%fd21, %fd20, %fd20;
	fma.rn.f64 	%fd22, %fd21, 0d3EB0F5FF7D2CAFE2, 0d3ED0F5D241AD3B5A;
	fma.rn.f64 	%fd23, %fd22, %fd21, 0d3EF3B20A75488A3F;
	fma.rn.f64 	%fd24, %fd23, %fd21, 0d3F1745CDE4FAECD5;
	fma.rn.f64 	%fd25, %fd24, %fd21, 0d3F3C71C7258A578B;
	fma.rn.f64 	%fd26, %fd25, %fd21, 0d3F6249249242B910;
	fma.rn.f64 	%fd27, %fd26, %fd21, 0d3F89999999999DFB;
	sub.f64 	%fd28, %fd12, %fd20;
	add.f64 	%fd29, %fd28, %fd28;
	neg.f64 	%fd30, %fd20;
	fma.rn.f64 	%fd31, %fd30, %fd12, %fd29;
	mul.f64 	%fd32, %fd18, %fd31;
	fma.rn.f64 	%fd33, %fd21, %fd27, 0d3FB5555555555555;
	mov.f64 	%fd34, 0d3FB5555555555555;
	sub.f64 	%fd35, %fd34, %fd33;
	fma.rn.f64 	%fd36, %fd21, %fd27, %fd35;
	add.f64 	%fd37, %fd36, 0dBC46A4CB00B9E7B0;
	add.f64 	%fd38, %fd33, %fd37;
	sub.f64 	%fd39, %fd33, %fd38;
	add.f64 	%fd40, %fd37, %fd39;
	mul.rn.f64 	%fd41, %fd20, %fd20;
	neg.f64 	%fd42, %fd41;
	fma.rn.f64 	%fd43, %fd20, %fd20, %fd42;
	{
	.reg .b32 %temp; 
	mov.b64 	{%r22, %temp}, %fd32;
	}
	{
	.reg .b32 %temp; 
	mov.b64 	{%temp, %r23}, %fd32;
	}
	add.s32 	%r24, %r23, 1048576;
	mov.b64 	%fd44, {%r22, %r24};
	fma.rn.f64 	%fd45, %fd20, %fd44, %fd43;
	mul.rn.f64 	%fd46, %fd41, %fd20;
	neg.f64 	%fd47, %fd46;
	fma.rn.f64 	%fd48, %fd41, %fd20, %fd47;
	fma.rn.f64 	%fd49, %fd41, %fd32, %fd48;
	fma.rn.f64 	%fd50, %fd45, %fd20, %fd49;
	mul.rn.f64 	%fd51, %fd38, %fd46;
	neg.f64 	%fd52, %fd51;
	fma.rn.f64 	%fd53, %fd38, %fd46, %fd52;
	fma.rn.f64 	%fd54, %fd38, %fd50, %fd53;
	fma.rn.f64 	%fd55, %fd40, %fd46, %fd54;
	add.f64 	%fd56, %fd51, %fd55;
	sub.f64 	%fd57, %fd51, %fd56;
	add.f64 	%fd58, %fd55, %fd57;
	add.f64 	%fd59, %fd20, %fd56;
	sub.f64 	%fd60, %fd20, %fd59;
	add.f64 	%fd61, %fd56, %fd60;
	add.f64 	%fd62, %fd58, %fd61;
	add.f64 	%fd63, %fd32, %fd62;
	add.f64 	%fd64, %fd59, %fd63;
	sub.f64 	%fd65, %fd59, %fd64;
	add.f64 	%fd66, %fd63, %fd65;
	xor.b32  	%r25, %r48, -2147483648;
	mov.b32 	%r26, 1127219200;
	mov.b64 	%fd67, {%r25, %r26};
	mov.b32 	%r27, -2147483648;
	mov.b64 	%fd68, {%r27, %r26};
	sub.f64 	%fd69, %fd67, %fd68;
	fma.rn.f64 	%fd70, %fd69, 0d3FE62E42FEFA39EF, %fd64;
	fma.rn.f64 	%fd71, %fd69, 0dBFE62E42FEFA39EF, %fd70;
	sub.f64 	%fd72, %fd71, %fd64;
	sub.f64 	%fd73, %fd66, %fd72;
	fma.rn.f64 	%fd74, %fd69, 0d3C7ABC9E3B39803F, %fd73;
	add.f64 	%fd75, %fd70, %fd74;
	sub.f64 	%fd76, %fd70, %fd75;
	add.f64 	%fd77, %fd74, %fd76;
	mov.f64 	%fd78, 0d3FE0000000000000;
	{
	.reg .b32 %temp; 
	mov.b64 	{%temp, %r28}, %fd78;
	}
	{
	.reg .b32 %temp; 
	mov.b64 	{%r29, %temp}, %fd78;
	}
	shl.b32 	%r30, %r28, 1;
	setp.gt.u32 	%p3, %r30, -33554433;
	and.b32  	%r31, %r28, -15728641;
	selp.b32 	%r32, %r31, %r28, %p3;
	mov.b64 	%fd79, {%r29, %r32};
	mul.rn.f64 	%fd80, %fd75, %fd79;
	neg.f64 	%fd81, %fd80;
	fma.rn.f64 	%fd82, %fd75, %fd79, %fd81;
	fma.rn.f64 	%fd83, %fd77, %fd79, %fd82;
	add.f64 	%fd4, %fd80, %fd83;
	sub.f64 	%fd84, %fd80, %fd4;
	add.f64 	%fd5, %fd83, %fd84;
	fma.rn.f64 	%fd85, %fd4, 0d3FF71547652B82FE, 0d4338000000000000;
	{
	.reg .b32 %temp; 
	mov.b64 	{%r13, %temp}, %fd85;
	}
	mov.f64 	%fd86, 0dC338000000000000;
	add.rn.f64 	%fd87, %fd85, %fd86;
	fma.rn.f64 	%fd88, %fd87, 0dBFE62E42FEFA39EF, %fd4;
	fma.rn.f64 	%fd89, %fd87, 0dBC7ABC9E3B39803F, %fd88;
	fma.rn.f64 	%fd90, %fd89, 0d3E5ADE1569CE2BDF, 0d3E928AF3FCA213EA;
	fma.rn.f64 	%fd91, %fd90, %fd89, 0d3EC71DEE62401315;
	fma.rn.f64 	%fd92, %fd91, %fd89, 0d3EFA01997C89EB71;
	fma.rn.f64 	%fd93, %fd92, %fd89, 0d3F2A01A014761F65;
	fma.rn.f64 	%fd94, %fd93, %fd89, 0d3F56C16C1852B7AF;
	fma.rn.f64 	%fd95, %fd94, %fd89, 0d3F81111111122322;
	fma.rn.f64 	%fd96, %fd95, %fd89, 0d3FA55555555502A1;
	fma.rn.f64 	%fd97, %fd96, %fd89, 0d3FC5555555555511;
	fma.rn.f64 	%fd98, %fd97, %fd89, 0d3FE000000000000B;
	fma.rn.f64 	%fd99, %fd98, %fd89, 0d3FF0000000000000;
	fma.rn.f64 	%fd100, %fd99, %fd89, 0d3FF0000000000000;
	{
	.reg .b32 %temp; 
	mov.b64 	{%r14, %temp}, %fd100;
	}
	{
	.reg .b32 %temp; 
	mov.b64 	{%temp, %r15}, %fd100;
	}
	shl.b32 	%r33, %r13, 20;
	add.s32 	%r34, %r33, %r15;
	mov.b64 	%fd108, {%r14, %r34};
	{
	.reg .b32 %temp; 
	mov.b64 	{%temp, %r35}, %fd4;
	}
	mov.b32 	%f2, %r35;
	abs.f32 	%f1, %f2;
	setp.lt.f32 	%p4, %f1, 0f4086232B;
	@%p4 bra 	$L__BB8_7;
	setp.lt.f64 	%p5, %fd4, 0d0000000000000000;
	add.f64 	%fd101, %fd4, 0d7FF0000000000000;
	selp.f64 	%fd108, 0d0000000000000000, %fd101, %p5;
	setp.geu.f32 	%p6, %f1, 0f40874800;
	@%p6 bra 	$L__BB8_7;
	shr.u32 	%r36, %r13, 31;
	add.s32 	%r37, %r13, %r36;
	shr.s32 	%r38, %r37, 1;
	shl.b32 	%r39, %r38, 20;
	add.s32 	%r40, %r15, %r39;
	mov.b64 	%fd102, {%r14, %r40};
	sub.s32 	%r41, %r13, %r38;
	shl.b32 	%r42, %r41, 20;
	add.s32 	%r43, %r42, 1072693248;
	mov.b32 	%r44, 0;
	mov.b64 	%fd103, {%r44, %r43};
	mul.f64 	%fd108, %fd103, %fd102;
$L__BB8_7:
	abs.f64 	%fd104, %fd108;
	setp.eq.f64 	%p7, %fd104, 0d7FF0000000000000;
	fma.rn.f64 	%fd105, %fd108, %fd5, %fd108;
	selp.f64 	%fd106, %fd108, %fd105, %p7;
	st.param.f64 	[func_retval0], %fd106;
	ret;

}


// ===== COMPILED SASS (sm_100) =====

	.target	sm_100

	.elftype	@"ET_EXEC"


//--------------------- .note.nv.tkinfo           --------------------------
	.section	.note.nv.tkinfo,"",@"SHT_NOTE"
	.sectionflags	@"SHF_NOTE_NV_TKINFO"
	.tkinfo
        /*0018*/ 	.word	0x00000002
        /*0030*/ 	.string	""
        /*0030*/ 	.string	"ptxas"
        /*0030*/ 	.string	"Cuda compilation tools, release 13.0, V13.0.88"
        /*0030*/ 	.string	"Build cuda_13.0.r13.0/compiler.36424714_0"
        /*0030*/ 	.string	"-arch sm_100 -m 64 "



//--------------------- .note.nv.cuinfo           --------------------------
	.section	.note.nv.cuinfo,"",@"SHT_NOTE"
	.sectionflags	@"SHF_NOTE_NV_CUINFO"
        /*0018*/ 	.short	0x0002
        /*001a*/ 	.short	0x0064
        /*001c*/ 	.short	0x0082
	.zero		2


//--------------------- .nv.info                  --------------------------
	.section	.nv.info,"",@"SHT_CUDA_INFO"
	.align	4


	//----- nvinfo : EIATTR_REGCOUNT
	.align		4
        /*0000*/ 	.byte	0x04, 0x2f
        /*0002*/ 	.short	(.L_1 - .L_0)
	.align		4
.L_0:
        /*0004*/ 	.word	index@(_Z6FiltrePjjj)
        /*0008*/ 	.word	0x0000000a


	//----- nvinfo : EIATTR_FRAME_SIZE
	.align		4
.L_1:
        /*000c*/ 	.byte	0x04, 0x11
        /*000e*/ 	.short	(.L_3 - .L_2)
	.align		4
.L_2:
        /*0010*/ 	.word	index@(_Z6FiltrePjjj)
        /*0014*/ 	.word	0x00000000


	//----- nvinfo : EIATTR_REGCOUNT
	.align		4
.L_3:
        /*0018*/ 	.byte	0x04, 0x2f
        /*001a*/ 	.short	(.L_5 - .L_4)
	.align		4
.L_4:
        /*001c*/ 	.word	index@(_Z15Sym_horizontalePjS_jj)
        /*0020*/ 	.word	0x0000000e


	//----- nvinfo : EIATTR_FRAME_SIZE
	.align		4
.L_5:
        /*0024*/ 	.byte	0x04, 0x11
        /*0026*/ 	.short	(.L_7 - .L_6)
	.align		4
.L_6:
        /*0028*/ 	.word	index@(_Z15Sym_horizontalePjS_jj)
        /*002c*/ 	.word	0x00000000


	//----- nvinfo : EIATTR_REGCOUNT
	.align		4
.L_7:
        /*0030*/ 	.byte	0x04, 0x2f
        /*0032*/ 	.short	(.L_9 - .L_8)
	.align		4
.L_8:
        /*0034*/ 	.word	index@(_Z8FloutagePjS_jji)
        /*0038*/ 	.word	0x0000001e


	//----- nvinfo : EIATTR_FRAME_SIZE
	.align		4
.L_9:
        /*003c*/ 	.byte	0x04, 0x11
        /*003e*/ 	.short	(.L_11 - .L_10)
	.align		4
.L_10:
        /*0040*/ 	.word	index@($__internal_0_$__cuda_sm20_div_rn_f64_full)
        /*0044*/ 	.word	0x00000000


	//----- nvinfo : EIATTR_FRAME_SIZE
	.align		4
.L_11:
        /*0048*/ 	.byte	0x04, 0x11
        /*004a*/ 	.short	(.L_13 - .L_12)
	.align		4
.L_12:
        /*004c*/ 	.word	index@(_Z8FloutagePjS_jji)
        /*0050*/ 	.word	0x00000000


	//----- nvinfo : EIATTR_REGCOUNT
	.align		4
.L_13:
        /*0054*/ 	.byte	0x04, 0x2f
        /*0056*/ 	.short	(.L_15 - .L_14)
	.align		4
.L_14:
        /*0058*/ 	.word	index@(_Z11Niveau_GrisPjjj)
        /*005c*/ 	.word	0x0000000d


	//----- nvinfo : EIATTR_FRAME_SIZE
	.align		4
.L_15:
        /*0060*/ 	.byte	0x04, 0x11
        /*0062*/ 	.short	(.L_17 - .L_16)
	.align		4
.L_16:
        /*0064*/ 	.word	index@(_Z11Niveau_GrisPjjj)
        /*0068*/ 	.word	0x00000000


	//----- nvinfo : EIATTR_REGCOUNT
	.align		4
.L_17:
        /*006c*/ 	.byte	0x04, 0x2f
        /*006e*/ 	.short	(.L_19 - .L_18)
	.align		4
.L_18:
        /*0070*/ 	.word	index@(_Z13Contour_SobelPjS_jjPi)
        /*0074*/ 	.word	0x00000020


	//----- nvinfo : EIATTR_FRAME_SIZE
	.align		4
.L_19:
        /*0078*/ 	.byte	0x04, 0x11
        /*007a*/ 	.short	(.L_21 - .L_20)
	.align		4
.L_20:
        /*007c*/ 	.word	index@($_Z13Contour_SobelPjS_jjPi$__internal_accurate_pow)
        /*0080*/ 	.word	0x00000000


	//----- nvinfo : EIATTR_FRAME_SIZE
	.align		4
.L_21:
        /*0084*/ 	.byte	0x04, 0x11
        /*0086*/ 	.short	(.L_23 - .L_22)
	.align		4
.L_22:
        /*0088*/ 	.word	index@(_Z13Contour_SobelPjS_jjPi)
        /*008c*/ 	.word	0x00000000


	//----- nvinfo : EIATTR_REGCOUNT
	.align		4
.L_23:
        /*0090*/ 	.byte	0x04, 0x2f
        /*0092*/ 	.short	(.L_25 - .L_24)
	.align		4
.L_24:
        /*0094*/ 	.word	index@(_Z7Pop_artPjS_jj)
        /*0098*/ 	.word	0x0000000c


	//----- nvinfo : EIATTR_FRAME_SIZE
	.align		4
.L_25:
        /*009c*/ 	.byte	0x04, 0x11
        /*009e*/ 	.short	(.L_27 - .L_26)
	.align		4
.L_26:
        /*00a0*/ 	.word	index@(_Z7Pop_artPjS_jj)
        /*00a4*/ 	.word	0x00000000


	//----- nvinfo : EIATTR_REGCOUNT
	.align		4
.L_27:
        /*00a8*/ 	.byte	0x04, 0x2f
        /*00aa*/ 	.short	(.L_29 - .L_28)
	.align		4
.L_28:
        /*00ac*/ 	.word	index@(_Z14Pop_art_streamPjjjii)
        /*00b0*/ 	.word	0x0000000c


	//----- nvinfo : EIATTR_FRAME_SIZE
	.align		4
.L_29:
        /*00b4*/ 	.byte	0x04, 0x11
        /*00b6*/ 	.short	(.L_31 - .L_30)
	.align		4
.L_30:
        /*00b8*/ 	.word	index@(_Z14Pop_art_streamPjjjii)
        /*00bc*/ 	.word	0x00000000


	//----- nvinfo : EIATTR_REGCOUNT
	.align		4
.L_31:
        /*00c0*/ 	.byte	0x04, 0x2f
        /*00c2*/ 	.short	(.L_33 - .L_32)
	.align		4
.L_32:
        /*00c4*/ 	.word	index@(_Z13AUTRE_Pop_artPjS_jj)
        /*00c8*/ 	.word	0x0000000e


	//----- nvinfo : EIATTR_FRAME_SIZE
	.align		4
.L_33:
        /*00cc*/ 	.byte	0x04, 0x11
        /*00ce*/ 	.short	(.L_35 - .L_34)
	.align		4
.L_34:
        /*00d0*/ 	.word	index@(_Z13AUTRE_Pop_artPjS_jj)
        /*00d4*/ 	.word	0x00000000


	//----- nvinfo : EIATTR_MIN_STACK_SIZE
	.align		4
.L_35:
        /*00d8*/ 	.byte	0x04, 0x12
        /*00da*/ 	.short	(.L_37 - .L_36)
	.align		4
.L_36:
        /*00dc*/ 	.word	index@(_Z13AUTRE_Pop_artPjS_jj)
        /*00e0*/ 	.word	0x00000000


	//----- nvinfo : EIATTR_MIN_STACK_SIZE
	.align		4
.L_37:
        /*00e4*/ 	.byte	0x04, 0x12
        /*00e6*/ 	.short	(.L_39 - .L_38)
	.align		4
.L_38:
        /*00e8*/ 	.word	index@(_Z14Pop_art_streamPjjjii)
        /*00ec*/ 	.word	0x00000000


	//----- nvinfo : EIATTR_MIN_STACK_SIZE
	.align		4
.L_39:
        /*00f0*/ 	.byte	0x04, 0x12
        /*00f2*/ 	.short	(.L_41 - .L_40)
	.align		4
.L_40:
        /*00f4*/ 	.word	index@(_Z7Pop_artPjS_jj)
        /*00f8*/ 	.word	0x00000000


	//----- nvinfo : EIATTR_MIN_STACK_SIZE
	.align		4
.L_41:
        /*00fc*/ 	.byte	0x04, 0x12
        /*00fe*/ 	.short	(.L_43 - .L_42)
	.align		4
.L_42:
        /*0100*/ 	.word	index@(_Z13Contour_SobelPjS_jjPi)
        /*0104*/ 	.word	0x00000000


	//----- nvinfo : EIATTR_MIN_STACK_SIZE
	.align		4
.L_43:
        /*0108*/ 	.byte	0x04, 0x12
        /*010a*/ 	.short	(.L_45 - .L_44)
	.align		4
.L_44:
        /*010c*/ 	.word	index@(_Z11Niveau_GrisPjjj)
        /*0110*/ 	.word	0x00000000


	//----- nvinfo : EIATTR_MIN_STACK_SIZE
	.align		4
.L_45:
        /*0114*/ 	.byte	0x04, 0x12
        /*0116*/ 	.short	(.L_47 - .L_46)
	.align		4
.L_46:
        /*0118*/ 	.word	index@(_Z8FloutagePjS_jji)
        /*011c*/ 	.word	0x00000000


	//----- nvinfo : EIATTR_MIN_STACK_SIZE
	.align		4
.L_47:
        /*0120*/ 	.byte	0x04, 0x12
        /*0122*/ 	.short	(.L_49 - .L_48)
	.align		4
.L_48:
        /*0124*/ 	.word	index@(_Z15Sym_horizontalePjS_jj)
        /*0128*/ 	.word	0x00000000


	//----- nvinfo : EIATTR_MIN_STACK_SIZE
	.align		4
.L_49:
        /*012c*/ 	.byte	0x04, 0x12
        /*012e*/ 	.short	(.L_51 - .L_50)
	.align		4
.L_50:
        /*0130*/ 	.word	index@(_Z6FiltrePjjj)
        /*0134*/ 	.word	0x00000000
.L_51:


//--------------------- .nv.compat                --------------------------
	.section	.nv.compat,"",@"SHT_CUDA_COMPAT_INFO"
	.align	4
        /*0000*/ 	.byte	0x02, 0x09, 0x00, 0x00, 0x02, 0x02, 0x01, 0x00, 0x02, 0x05, 0x05, 0x00, 0x03, 0x07, 0x01, 0x01
        /*0010*/ 	.byte	0x02, 0x03, 0x00, 0x00, 0x02, 0x06, 0x01, 0x00, 0x04, 0x0b, 0x08, 0x00, 0x01, 0x00, 0x00, 0x00
        /*0020*/ 	.byte	0x00, 0x00, 0x00, 0x00


//--------------------- .nv.info._Z13AUTRE_Pop_artPjS_jj --------------------------
	.section	.nv.info._Z13AUTRE_Pop_artPjS_jj,"",@"SHT_CUDA_INFO"
	.sectionflags	@""
	.align	4


	//----- nvinfo : EIATTR_CUDA_API_VERSION
	.align		4
        /*0000*/ 	.byte	0x04, 0x37
        /*0002*/ 	.short	(.L_53 - .L_52)
.L_52:
        /*0004*/ 	.word	0x00000082


	//----- nvinfo : EIATTR_KPARAM_INFO
	.align		4
.L_53:
        /*0008*/ 	.byte	0x04, 0x17
        /*000a*/ 	.short	(.L_55 - .L_54)
.L_54:
        /*000c*/ 	.word	0x00000000
        /*0010*/ 	.short	0x0003
        /*0012*/ 	.short	0x0014
        /*0014*/ 	.byte	0x00, 0xf0, 0x11, 0x00


	//----- nvinfo : EIATTR_KPARAM_INFO
	.align		4
.L_55:
        /*0018*/ 	.byte	0x04, 0x17
        /*001a*/ 	.short	(.L_57 - .L_56)
.L_56:
        /*001c*/ 	.word	0x00000000
        /*0020*/ 	.short	0x0002
        /*0022*/ 	.short	0x0010
        /*0024*/ 	.byte	0x00, 0xf0, 0x11, 0x00


	//----- nvinfo : EIATTR_KPARAM_INFO
	.align		4
.L_57:
        /*0028*/ 	.byte	0x04, 0x17
        /*002a*/ 	.short	(.L_59 - .L_58)
.L_58:
        /*002c*/ 	.word	0x00000000
        /*0030*/ 	.short	0x0001
        /*0032*/ 	.short	0x0008
        /*0034*/ 	.byte	0x00, 0xf5, 0x21, 0x00


	//----- nvinfo : EIATTR_KPARAM_INFO
	.align		4
.L_59:
        /*0038*/ 	.byte	0x04, 0x17
        /*003a*/ 	.short	(.L_61 - .L_60)
.L_60:
        /*003c*/ 	.word	0x00000000
        /*0040*/ 	.short	0x0000
        /*0042*/ 	.short	0x0000
        /*0044*/ 	.byte	0x00, 0xf5, 0x21, 0x00


	//----- nvinfo : EIATTR_SPARSE_MMA_MASK
	.align		4
.L_61:
        /*0048*/ 	.byte	0x03, 0x50
        /*004a*/ 	.short	0x0000


	//----- nvinfo : EIATTR_MAXREG_COUNT
	.align		4
        /*004c*/ 	.byte	0x03, 0x1b
        /*004e*/ 	.short	0x00ff


	//----- nvinfo : EIATTR_MERCURY_ISA_VERSION
	.align		4
        /*0050*/ 	.byte	0x03, 0x5f
        /*0052*/ 	.short	0x0101


	//----- nvinfo : EIATTR_VRC_CTA_INIT_COUNT
	.align		4
        /*0054*/ 	.byte	0x02, 0x4a
	.zero		1
	.zero		1


	//----- nvinfo : EIATTR_EXIT_INSTR_OFFSETS
	.align		4
        /*0058*/ 	.byte	0x04, 0x1c
        /*005a*/ 	.short	(.L_63 - .L_62)


	//   ....[0]....
.L_62:
        /*005c*/ 	.word	0x000000f0


	//   ....[1]....
        /*0060*/ 	.word	0x000001a0


	//   ....[2]....
        /*0064*/ 	.word	0x00000370


	//   ....[3]....
        /*0068*/ 	.word	0x00000490


	//   ....[4]....
        /*006c*/ 	.word	0x000004b0


	//   ....[5]....
        /*0070*/ 	.word	0x00000580


	//----- nvinfo : EIATTR_CRS_STACK_SIZE
	.align		4
.L_63:
        /*0074*/ 	.byte	0x04, 0x1e
        /*0076*/ 	.short	(.L_65 - .L_64)
.L_64:
        /*0078*/ 	.word	0x00000000


	//----- nvinfo : EIATTR_CBANK_PARAM_SIZE
	.align		4
.L_65:
        /*007c*/ 	.byte	0x03, 0x19
        /*007e*/ 	.short	0x0018


	//----- nvinfo : EIATTR_PARAM_CBANK
	.align		4
        /*0080*/ 	.byte	0x04, 0x0a
        /*0082*/ 	.short	(.L_67 - .L_66)
	.align		4
.L_66:
        /*0084*/ 	.word	index@(.nv.constant0._Z13AUTRE_Pop_artPjS_jj)
        /*0088*/ 	.short	0x0380
        /*008a*/ 	.short	0x0018


	//----- nvinfo : EIATTR_SW_WAR
	.align		4
.L_67:
        /*008c*/ 	.byte	0x04, 0x36
        /*008e*/ 	.short	(.L_69 - .L_68)
.L_68:
        /*0090*/ 	.word	0x00000008
.L_69:


//--------------------- .nv.info._Z14Pop_art_streamPjjjii --------------------------
	.section	.nv.info._Z14Pop_art_streamPjjjii,"",@"SHT_CUDA_INFO"
	.sectionflags	@""
	.align	4


	//----- nvinfo : EIATTR_CUDA_API_VERSION
	.align		4
        /*0000*/ 	.byte	0x04, 0x37
        /*0002*/ 	.short	(.L_71 - .L_70)
.L_70:
        /*0004*/ 	.word	0x00000082


	//----- nvinfo : EIATTR_KPARAM_INFO
	.align		4
.L_71:
        /*0008*/ 	.byte	0x04, 0x17
        /*000a*/ 	.short	(.L_73 - .L_72)
.L_72:
        /*000c*/ 	.word	0x00000000
        /*0010*/ 	.short	0x0004
        /*0012*/ 	.short	0x0014
        /*0014*/ 	.byte	0x00, 0xf0, 0x11, 0x00


	//----- nvinfo : EIATTR_KPARAM_INFO
	.align		4
.L_73:
        /*0018*/ 	.byte	0x04, 0x17
        /*001a*/ 	.short	(.L_75 - .L_74)
.L_74:
        /*001c*/ 	.word	0x00000000
        /*0020*/ 	.short	0x0003
        /*0022*/ 	.short	0x0010
        /*0024*/ 	.byte	0x00, 0xf0, 0x11, 0x00


	//----- nvinfo : EIATTR_KPARAM_INFO
	.align		4
.L_75:
        /*0028*/ 	.byte	0x04, 0x17
        /*002a*/ 	.short	(.L_77 - .L_76)
.L_76:
        /*002c*/ 	.word	0x00000000
        /*0030*/ 	.short	0x0002
        /*0032*/ 	.short	0x000c
        /*0034*/ 	.byte	0x00, 0xf0, 0x11, 0x00


	//----- nvinfo : EIATTR_KPARAM_INFO
	.align		4
.L_77:
        /*0038*/ 	.byte	0x04, 0x17
        /*003a*/ 	.short	(.L_79 - .L_78)
.L_78:
        /*003c*/ 	.word	0x00000000
        /*0040*/ 	.short	0x0001
        /*0042*/ 	.short	0x0008
        /*0044*/ 	.byte	0x00, 0xf0, 0x11, 0x00


	//----- nvinfo : EIATTR_KPARAM_INFO
	.align		4
.L_79:
        /*0048*/ 	.byte	0x04, 0x17
        /*004a*/ 	.short	(.L_81 - .L_80)
.L_80:
        /*004c*/ 	.word	0x00000000
        /*0050*/ 	.short	0x0000
        /*0052*/ 	.short	0x0000
        /*0054*/ 	.byte	0x00, 0xf5, 0x21, 0x00


	//----- nvinfo : EIATTR_SPARSE_MMA_MASK
	.align		4
.L_81:
        /*0058*/ 	.byte	0x03, 0x50
        /*005a*/ 	.short	0x0000


	//----- nvinfo : EIATTR_MAXREG_COUNT
	.align		4
        /*005c*/ 	.byte	0x03, 0x1b
        /*005e*/ 	.short	0x00ff


	//----- nvinfo : EIATTR_MERCURY_ISA_VERSION
	.align		4
        /*0060*/ 	.byte	0x03, 0x5f
        /*0062*/ 	.short	0x0101


	//----- nvinfo : EIATTR_VRC_CTA_INIT_COUNT
	.align		4
        /*0064*/ 	.byte	0x02, 0x4a
	.zero		1
	.zero		1


	//----- nvinfo : EIATTR_EXIT_INSTR_OFFSETS
	.align		4
        /*0068*/ 	.byte	0x04, 0x1c
        /*006a*/ 	.short	(.L_83 - .L_82)


	//   ....[0]....
.L_82:
        /*006c*/ 	.word	0x000000f0


	//   ....[1]....
        /*0070*/ 	.word	0x000001a0


	//   ....[2]....
        /*0074*/ 	.word	0x000002f0


	//   ....[3]....
        /*0078*/ 	.word	0x00000350


	//   ....[4]....
        /*007c*/ 	.word	0x00000380


	//   ....[5]....
        /*0080*/ 	.word	0x000003d0


	//----- nvinfo : EIATTR_CBANK_PARAM_SIZE
	.align		4
.L_83:
        /*0084*/ 	.byte	0x03, 0x19
        /*0086*/ 	.short	0x0018


	//----- nvinfo : EIATTR_PARAM_CBANK
	.align		4
        /*0088*/ 	.byte	0x04, 0x0a
        /*008a*/ 	.short	(.L_85 - .L_84)
	.align		4
.L_84:
        /*008c*/ 	.word	index@(.nv.constant0._Z14Pop_art_streamPjjjii)
        /*0090*/ 	.short	0x0380
        /*0092*/ 	.short	0x0018


	//----- nvinfo : EIATTR_SW_WAR
	.align		4
.L_85:
        /*0094*/ 	.byte	0x04, 0x36
        /*0096*/ 	.short	(.L_87 - .L_86)
.L_86:
        /*0098*/ 	.word	0x00000008
.L_87:


//--------------------- .nv.info._Z7Pop_artPjS_jj --------------------------
	.section	.nv.info._Z7Pop_artPjS_jj,"",@"SHT_CUDA_INFO"
	.sectionflags	@""
	.align	4


	//----- nvinfo : EIATTR_CUDA_API_VERSION
	.align		4
        /*0000*/ 	.byte	0x04, 0x37
        /*0002*/ 	.short	(.L_89 - .L_88)
.L_88:
        /*0004*/ 	.word	0x00000082


	//----- nvinfo : EIATTR_KPARAM_INFO
	.align		4
.L_89:
        /*0008*/ 	.byte	0x04, 0x17
        /*000a*/ 	.short	(.L_91 - .L_90)
.L_90:
        /*000c*/ 	.word	0x00000000
        /*0010*/ 	.short	0x0003
        /*0012*/ 	.short	0x0014
        /*0014*/ 	.byte	0x00, 0xf0, 0x11, 0x00


	//----- nvinfo : EIATTR_KPARAM_INFO
	.align		4
.L_91:
        /*0018*/ 	.byte	0x04, 0x17
        /*001a*/ 	.short	(.L_93 - .L_92)
.L_92:
        /*001c*/ 	.word	0x00000000
        /*0020*/ 	.short	0x0002
        /*0022*/ 	.short	0x0010
        /*0024*/ 	.byte	0x00, 0xf0, 0x11, 0x00


	//----- nvinfo : EIATTR_KPARAM_INFO
	.align		4
.L_93:
        /*0028*/ 	.byte	0x04, 0x17
        /*002a*/ 	.short	(.L_95 - .L_94)
.L_94:
        /*002c*/ 	.word	0x00000000
        /*0030*/ 	.short	0x0001
        /*0032*/ 	.short	0x0008
        /*0034*/ 	.byte	0x00, 0xf5, 0x21, 0x00


	//----- nvinfo : EIATTR_KPARAM_INFO
	.align		4
.L_95:
        /*0038*/ 	.byte	0x04, 0x17
        /*003a*/ 	.short	(.L_97 - .L_96)
.L_96:
        /*003c*/ 	.word	0x00000000
        /*0040*/ 	.short	0x0000
        /*0042*/ 	.short	0x0000
        /*0044*/ 	.byte	0x00, 0xf5, 0x21, 0x00


	//----- nvinfo : EIATTR_SPARSE_MMA_MASK
	.align		4
.L_97:
        /*0048*/ 	.byte	0x03, 0x50
        /*004a*/ 	.short	0x0000


	//----- nvinfo : EIATTR_MAXREG_COUNT
	.align		4
        /*004c*/ 	.byte	0x03, 0x1b
        /*004e*/ 	.short	0x00ff


	//----- nvinfo : EIATTR_MERCURY_ISA_VERSION
	.align		4
        /*0050*/ 	.byte	0x03, 0x5f
        /*0052*/ 	.short	0x0101


	//----- nvinfo : EIATTR_VRC_CTA_INIT_COUNT
	.align		4
        /*0054*/ 	.byte	0x02, 0x4a
	.zero		1
	.zero		1


	//----- nvinfo : EIATTR_EXIT_INSTR_OFFSETS
	.align		4
        /*0058*/ 	.byte	0x04, 0x1c
        /*005a*/ 	.short	(.L_99 - .L_98)


	//   ....[0]....
.L_98:
        /*005c*/ 	.word	0x000000f0


	//   ....[1]....
        /*0060*/ 	.word	0x000001a0


	//   ....[2]....
        /*0064*/ 	.word	0x000002d0


	//   ....[3]....
        /*0068*/ 	.word	0x00000340


	//   ....[4]....
        /*006c*/ 	.word	0x00000360


	//   ....[5]....
        /*0070*/ 	.word	0x000003b0


	//----- nvinfo : EIATTR_CBANK_PARAM_SIZE
	.align		4
.L_99:
        /*0074*/ 	.byte	0x03, 0x19
        /*0076*/ 	.short	0x0018


	//----- nvinfo : EIATTR_PARAM_CBANK
	.align		4
        /*0078*/ 	.byte	0x04, 0x0a
        /*007a*/ 	.short	(.L_101 - .L_100)
	.align		4
.L_100:
        /*007c*/ 	.word	index@(.nv.constant0._Z7Pop_artPjS_jj)
        /*0080*/ 	.short	0x0380
        /*0082*/ 	.short	0x0018


	//----- nvinfo : EIATTR_SW_WAR
	.align		4
.L_101:
        /*0084*/ 	.byte	0x04, 0x36
        /*0086*/ 	.short	(.L_103 - .L_102)
.L_102:
        /*0088*/ 	.word	0x00000008
.L_103:


//--------------------- .nv.info._Z13Contour_SobelPjS_jjPi --------------------------
	.section	.nv.info._Z13Contour_SobelPjS_jjPi,"",@"SHT_CUDA_INFO"
	.sectionflags	@""
	.align	4


	//----- nvinfo : EIATTR_CUDA_API_VERSION
	.align		4
        /*0000*/ 	.byte	0x04, 0x37
        /*0002*/ 	.short	(.L_105 - .L_104)
.L_104:
        /*0004*/ 	.word	0x00000082


	//----- nvinfo : EIATTR_KPARAM_INFO
	.align		4
.L_105:
        /*0008*/ 	.byte	0x04, 0x17
        /*000a*/ 	.short	(.L_107 - .L_106)
.L_106:
        /*000c*/ 	.word	0x00000000
        /*0010*/ 	.short	0x0004
        /*0012*/ 	.short	0x0018
        /*0014*/ 	.byte	0x00, 0xf5, 0x21, 0x00


	//----- nvinfo : EIATTR_KPARAM_INFO
	.align		4
.L_107:
        /*0018*/ 	.byte	0x04, 0x17
        /*001a*/ 	.short	(.L_109 - .L_108)
.L_108:
        /*001c*/ 	.word	0x00000000
        /*0020*/ 	.short	0x0003
        /*0022*/ 	.short	0x0014
        /*0024*/ 	.byte	0x00, 0xf0, 0x11, 0x00


	//----- nvinfo : EIATTR_KPARAM_INFO
	.align		4
.L_109:
        /*0028*/ 	.byte	0x04, 0x17
        /*002a*/ 	.short	(.L_111 - .L_110)
.L_110:
        /*002c*/ 	.word	0x00000000
        /*0030*/ 	.short	0x0002
        /*0032*/ 	.short	0x0010
        /*0034*/ 	.byte	0x00, 0xf0, 0x11, 0x00


	//----- nvinfo : EIATTR_KPARAM_INFO
	.align		4
.L_111:
        /*0038*/ 	.byte	0x04, 0x17
        /*003a*/ 	.short	(.L_113 - .L_112)
.L_112:
        /*003c*/ 	.word	0x00000000
        /*0040*/ 	.short	0x0001
        /*0042*/ 	.short	0x0008
        /*0044*/ 	.byte	0x00, 0xf5, 0x21, 0x00


	//----- nvinfo : EIATTR_KPARAM_INFO
	.align		4
.L_113:
        /*0048*/ 	.byte	0x04, 0x17
        /*004a*/ 	.short	(.L_115 - .L_114)
.L_114:
        /*004c*/ 	.word	0x00000000
        /*0050*/ 	.short	0x0000
        /*0052*/ 	.short	0x0000
        /*0054*/ 	.byte	0x00, 0xf5, 0x21, 0x00


	//----- nvinfo : EIATTR_SPARSE_MMA_MASK
	.align		4
.L_115:
        /*0058*/ 	.byte	0x03, 0x50
        /*005a*/ 	.short	0x0000


	//----- nvinfo : EIATTR_MAXREG_COUNT
	.align		4
        /*005c*/ 	.byte	0x03, 0x1b
        /*005e*/ 	.short	0x00ff


	//----- nvinfo : EIATTR_MERCURY_ISA_VERSION
	.align		4
        /*0060*/ 	.byte	0x03, 0x5f
        /*0062*/ 	.short	0x0101


	//----- nvinfo : EIATTR_VRC_CTA_INIT_COUNT
	.align		4
        /*0064*/ 	.byte	0x02, 0x4a
	.zero		1
	.zero		1


	//----- nvinfo : EIATTR_EXIT_INSTR_OFFSETS
	.align		4
        /*0068*/ 	.byte	0x04, 0x1c
        /*006a*/ 	.short	(.L_117 - .L_116)


	//   ....[0]....
.L_116:
        /*006c*/ 	.word	0x000000f0


	//   ....[1]....
        /*0070*/ 	.word	0x000001a0


	//   ....[2]....
        /*0074*/ 	.word	0x00002870


	//----- nvinfo : EIATTR_CRS_STACK_SIZE
	.align		4
.L_117:
        /*0078*/ 	.byte	0x04, 0x1e
        /*007a*/ 	.short	(.L_119 - .L_118)
.L_118:
        /*007c*/ 	.word	0x00000000


	//----- nvinfo : EIATTR_CBANK_PARAM_SIZE
	.align		4
.L_119:
        /*0080*/ 	.byte	0x03, 0x19
        /*0082*/ 	.short	0x0020


	//----- nvinfo : EIATTR_PARAM_CBANK
	.align		4
        /*0084*/ 	.byte	0x04, 0x0a
        /*0086*/ 	.short	(.L_121 - .L_120)
	.align		4
.L_120:
        /*0088*/ 	.word	index@(.nv.constant0._Z13Contour_SobelPjS_jjPi)
        /*008c*/ 	.short	0x0380
        /*008e*/ 	.short	0x0020


	//----- nvinfo : EIATTR_SW_WAR
	.align		4
.L_121:
        /*0090*/ 	.byte	0x04, 0x36
        /*0092*/ 	.short	(.L_123 - .L_122)
.L_122:
        /*0094*/ 	.word	0x00000008
.L_123:


//--------------------- .nv.info._Z11Niveau_GrisPjjj --------------------------
	.section	.nv.info._Z11Niveau_GrisPjjj,"",@"SHT_CUDA_INFO"
	.sectionflags	@""
	.align	4


	//----- nvinfo : EIATTR_CUDA_API_VERSION
	.align		4
        /*0000*/ 	.byte	0x04, 0x37
        /*0002*/ 	.short	(.L_125 - .L_124)
.L_124:
        /*0004*/ 	.word	0x00000082


	//----- nvinfo : EIATTR_KPARAM_INFO
	.align		4
.L_125:
        /*0008*/ 	.byte	0x04, 0x17
        /*000a*/ 	.short	(.L_127 - .L_126)
.L_126:
        /*000c*/ 	.word	0x00000000
        /*0010*/ 	.short	0x0002
        /*0012*/ 	.short	0x000c
        /*0014*/ 	.byte	0x00, 0xf0, 0x11, 0x00


	//----- nvinfo : EIATTR_KPARAM_INFO
	.align		4
.L_127:
        /*0018*/ 	.byte	0x04, 0x17
        /*001a*/ 	.short	(.L_129 - .L_128)
.L_128:
        /*001c*/ 	.word	0x00000000
        /*0020*/ 	.short	0x0001
        /*0022*/ 	.short	0x0008
        /*0024*/ 	.byte	0x00, 0xf0, 0x11, 0x00


	//----- nvinfo : EIATTR_KPARAM_INFO
	.align		4
.L_129:
        /*0028*/ 	.byte	0x04, 0x17
        /*002a*/ 	.short	(.L_131 - .L_130)
.L_130:
        /*002c*/ 	.word	0x00000000
        /*0030*/ 	.short	0x0000
        /*0032*/ 	.short	0x0000
        /*0034*/ 	.byte	0x00, 0xf5, 0x21, 0x00


	//----- nvinfo : EIATTR_SPARSE_MMA_MASK
	.align		4
.L_131:
        /*0038*/ 	.byte	0x03, 0x50
        /*003a*/ 	.short	0x0000


	//----- nvinfo : EIATTR_MAXREG_COUNT
	.align		4
        /*003c*/ 	.byte	0x03, 0x1b
        /*003e*/ 	.short	0x00ff


	//----- nvinfo : EIATTR_MERCURY_ISA_VERSION
	.align		4
        /*0040*/ 	.byte	0x03, 0x5f
        /*0042*/ 	.short	0x0101


	//----- nvinfo : EIATTR_VRC_CTA_INIT_COUNT
	.align		4
        /*0044*/ 	.byte	0x02, 0x4a
	.zero		1
	.zero		1


	//----- nvinfo : EIATTR_EXIT_INSTR_OFFSETS
	.align		4
        /*0048*/ 	.byte	0x04, 0x1c
        /*004a*/ 	.short	(.L_133 - .L_132)


	//   ....[0]....
.L_132:
        /*004c*/ 	.word	0x000000f0


	//   ....[1]....
        /*0050*/ 	.word	0x000001b0


	//   ....[2]....
        /*0054*/ 	.word	0x00000380


	//----- nvinfo : EIATTR_CBANK_PARAM_SIZE
	.align		4
.L_133:
        /*0058*/ 	.byte	0x03, 0x19
        /*005a*/ 	.short	0x0010


	//----- nvinfo : EIATTR_PARAM_CBANK
	.align		4
        /*005c*/ 	.byte	0x04, 0x0a
        /*005e*/ 	.short	(.L_135 - .L_134)
	.align		4
.L_134:
        /*0060*/ 	.word	index@(.nv.constant0._Z11Niveau_GrisPjjj)
        /*0064*/ 	.short	0x0380
        /*0066*/ 	.short	0x0010


	//----- nvinfo : EIATTR_SW_WAR
	.align		4
.L_135:
        /*0068*/ 	.byte	0x04, 0x36
        /*006a*/ 	.short	(.L_137 - .L_136)
.L_136:
        /*006c*/ 	.word	0x00000008
.L_137:


//--------------------- .nv.info._Z8FloutagePjS_jji --------------------------
	.section	.nv.info._Z8FloutagePjS_jji,"",@"SHT_CUDA_INFO"
	.sectionflags	@""
	.align	4


	//----- nvinfo : EIATTR_CUDA_API_VERSION
	.align		4
        /*0000*/ 	.byte	0x04, 0x37
        /*0002*/ 	.short	(.L_139 - .L_138)
.L_138:
        /*0004*/ 	.word	0x00000082


	//----- nvinfo : EIATTR_KPARAM_INFO
	.align		4
.L_139:
        /*0008*/ 	.byte	0x04, 0x17
        /*000a*/ 	.short	(.L_141 - .L_140)
.L_140:
        /*000c*/ 	.word	0x00000000
        /*0010*/ 	.short	0x0004
        /*0012*/ 	.short	0x0018
        /*0014*/ 	.byte	0x00, 0xf0, 0x11, 0x00


	//----- nvinfo : EIATTR_KPARAM_INFO
	.align		4
.L_141:
        /*0018*/ 	.byte	0x04, 0x17
        /*001a*/ 	.short	(.L_143 - .L_142)
.L_142:
        /*001c*/ 	.word	0x00000000
        /*0020*/ 	.short	0x0003
        /*0022*/ 	.short	0x0014
        /*0024*/ 	.byte	0x00, 0xf0, 0x11, 0x00


	//----- nvinfo : EIATTR_KPARAM_INFO
	.align		4
.L_143:
        /*0028*/ 	.byte	0x04, 0x17
        /*002a*/ 	.short	(.L_145 - .L_144)
.L_144:
        /*002c*/ 	.word	0x00000000
        /*0030*/ 	.short	0x0002
        /*0032*/ 	.short	0x0010
        /*0034*/ 	.byte	0x00, 0xf0, 0x11, 0x00


	//----- nvinfo : EIATTR_KPARAM_INFO
	.align		4
.L_145:
        /*0038*/ 	.byte	0x04, 0x17
        /*003a*/ 	.short	(.L_147 - .L_146)
.L_146:
        /*003c*/ 	.word	0x00000000
        /*0040*/ 	.short	0x0001
        /*0042*/ 	.short	0x0008
        /*0044*/ 	.byte	0x00, 0xf5, 0x21, 0x00


	//----- nvinfo : EIATTR_KPARAM_INFO
	.align		4
.L_147:
        /*0048*/ 	.byte	0x04, 0x17
        /*004a*/ 	.short	(.L_149 - .L_148)
.L_148:
        /*004c*/ 	.word	0x00000000
        /*0050*/ 	.short	0x0000
        /*0052*/ 	.short	0x0000
        /*0054*/ 	.byte	0x00, 0xf5, 0x21, 0x00


	//----- nvinfo : EIATTR_SPARSE_MMA_MASK
	.align		4
.L_149:
        /*0058*/ 	.byte	0x03, 0x50
        /*005a*/ 	.short	0x0000


	//----- nvinfo : EIATTR_MAXREG_COUNT
	.align		4
        /*005c*/ 	.byte	0x03, 0x1b
        /*005e*/ 	.short	0x00ff


	//----- nvinfo : EIATTR_MERCURY_ISA_VERSION
	.align		4
        /*0060*/ 	.byte	0x03, 0x5f
        /*0062*/ 	.short	0x0101


	//----- nvinfo : EIATTR_VRC_CTA_INIT_COUNT
	.align		4
        /*0064*/ 	.byte	0x02, 0x4a
	.zero		1
	.zero		1


	//----- nvinfo : EIATTR_EXIT_INSTR_OFFSETS
	.align		4
        /*0068*/ 	.byte	0x04, 0x1c
        /*006a*/ 	.short	(.L_151 - .L_150)


	//   ....[0]....
.L_150:
        /*006c*/ 	.word	0x000000f0


	//   ....[1]....
        /*0070*/ 	.word	0x000001a0


	//   ....[2]....
        /*0074*/ 	.word	0x00000510


	//   ....[3]....
        /*0078*/ 	.word	0x00000af0


	//   ....[4]....
        /*007c*/ 	.word	0x00000cd0


	//   ....[5]....
        /*0080*/ 	.word	0x000012b0


	//   ....[6]....
        /*0084*/ 	.word	0x000014b0


	//   ....[7]....
        /*0088*/ 	.word	0x000016d0


	//   ....[8]....
        /*008c*/ 	.word	0x000018d0


	//   ....[9]....
        /*0090*/ 	.word	0x00001eb0


	//   ....[10]....
        /*0094*/ 	.word	0x00002090


	//   ....[11]....
        /*0098*/ 	.word	0x00002670


	//   ....[12]....
        /*009c*/ 	.word	0x00002870


	//   ....[13]....
        /*00a0*/ 	.word	0x00002a90


	//   ....[14]....
        /*00a4*/ 	.word	0x00002cc0


	//   ....[15]....
        /*00a8*/ 	.word	0x00002ef0


	//   ....[16]....
        /*00ac*/ 	.word	0x00003110


	//   ....[17]....
        /*00b0*/ 	.word	0x00003340


	//   ....[18]....
        /*00b4*/ 	.word	0x000035b0


	//   ....[19]....
        /*00b8*/ 	.word	0x00003c30


	//----- nvinfo : EIATTR_CRS_STACK_SIZE
	.align		4
.L_151:
        /*00bc*/ 	.byte	0x04, 0x1e
        /*00be*/ 	.short	(.L_153 - .L_152)
.L_152:
        /*00c0*/ 	.word	0x00000000


	//----- nvinfo : EIATTR_CBANK_PARAM_SIZE
	.align		4
.L_153:
        /*00c4*/ 	.byte	0x03, 0x19
        /*00c6*/ 	.short	0x001c


	//----- nvinfo : EIATTR_PARAM_CBANK
	.align		4
        /*00c8*/ 	.byte	0x04, 0x0a
        /*00ca*/ 	.short	(.L_155 - .L_154)
	.align		4
.L_154:
        /*00cc*/ 	.word	index@(.nv.constant0._Z8FloutagePjS_jji)
        /*00d0*/ 	.short	0x0380
        /*00d2*/ 	.short	0x001c


	//----- nvinfo : EIATTR_SW_WAR
	.align		4
.L_155:
        /*00d4*/ 	.byte	0x04, 0x36
        /*00d6*/ 	.short	(.L_157 - .L_156)
.L_156:
        /*00d8*/ 	.word	0x00000008
.L_157:


//--------------------- .nv.info._Z15Sym_horizontalePjS_jj --------------------------
	.section	.nv.info._Z15Sym_horizontalePjS_jj,"",@"SHT_CUDA_INFO"
	.sectionflags	@""
	.align	4


	//----- nvinfo : EIATTR_CUDA_API_VERSION
	.align		4
        /*0000*/ 	.byte	0x04, 0x37
        /*0002*/ 	.short	(.L_159 - .L_158)
.L_158:
        /*0004*/ 	.word	0x00000082


	//----- nvinfo : EIATTR_KPARAM_INFO
	.align		4
.L_159:
        /*0008*/ 	.byte	0x04, 0x17
        /*000a*/ 	.short	(.L_161 - .L_160)
.L_160:
        /*000c*/ 	.word	0x00000000
        /*0010*/ 	.short	0x0003
        /*0012*/ 	.short	0x0014
        /*0014*/ 	.byte	0x00, 0xf0, 0x11, 0x00


	//----- nvinfo : EIATTR_KPARAM_INFO
	.align		4
.L_161:
        /*0018*/ 	.byte	0x04, 0x17
        /*001a*/ 	.short	(.L_163 - .L_162)
.L_162:
        /*001c*/ 	.word	0x00000000
        /*0020*/ 	.short	0x0002
        /*0022*/ 	.short	0x0010
        /*0024*/ 	.byte	0x00, 0xf0, 0x11, 0x00


	//----- nvinfo : EIATTR_KPARAM_INFO
	.align		4
.L_163:
        /*0028*/ 	.byte	0x04, 0x17
        /*002a*/ 	.short	(.L_165 - .L_164)
.L_164:
        /*002c*/ 	.word	0x00000000
        /*0030*/ 	.short	0x0001
        /*0032*/ 	.short	0x0008
        /*0034*/ 	.byte	0x00, 0xf5, 0x21, 0x00


	//----- nvinfo : EIATTR_KPARAM_INFO
	.align		4
.L_165:
        /*0038*/ 	.byte	0x04, 0x17
        /*003a*/ 	.short	(.L_167 - .L_166)
.L_166:
        /*003c*/ 	.word	0x00000000
        /*0040*/ 	.short	0x0000
        /*0042*/ 	.short	0x0000
        /*0044*/ 	.byte	0x00, 0xf5, 0x21, 0x00


	//----- nvinfo : EIATTR_SPARSE_MMA_MASK
	.align		4
.L_167:
        /*0048*/ 	.byte	0x03, 0x50
        /*004a*/ 	.short	0x0000


	//----- nvinfo : EIATTR_MAXREG_COUNT
	.align		4
        /*004c*/ 	.byte	0x03, 0x1b
        /*004e*/ 	.short	0x00ff


	//----- nvinfo : EIATTR_MERCURY_ISA_VERSION
	.align		4
        /*0050*/ 	.byte	0x03, 0x5f
        /*0052*/ 	.short	0x0101


	//----- nvinfo : EIATTR_VRC_CTA_INIT_COUNT
	.align		4
        /*0054*/ 	.byte	0x02, 0x4a
	.zero		1
	.zero		1


	//----- nvinfo : EIATTR_EXIT_INSTR_OFFSETS
	.align		4
        /*0058*/ 	.byte	0x04, 0x1c
        /*005a*/ 	.short	(.L_169 - .L_168)


	//   ....[0]....
.L_168:
        /*005c*/ 	.word	0x00000100


	//   ....[1]....
        /*0060*/ 	.word	0x000001b0


	//   ....[2]....
        /*0064*/ 	.word	0x000002f0


	//----- nvinfo : EIATTR_CBANK_PARAM_SIZE
	.align		4
.L_169:
        /*0068*/ 	.byte	0x03, 0x19
        /*006a*/ 	.short	0x0018


	//----- nvinfo : EIATTR_PARAM_CBANK
	.align		4
        /*006c*/ 	.byte	0x04, 0x0a
        /*006e*/ 	.short	(.L_171 - .L_170)
	.align		4
.L_170:
        /*0070*/ 	.word	index@(.nv.constant0._Z15Sym_horizontalePjS_jj)
        /*0074*/ 	.short	0x0380
        /*0076*/ 	.short	0x0018


	//----- nvinfo : EIATTR_SW_WAR
	.align		4
.L_171:
        /*0078*/ 	.byte	0x04, 0x36
        /*007a*/ 	.short	(.L_173 - .L_172)
.L_172:
        /*007c*/ 	.word	0x00000008
.L_173:


//--------------------- .nv.info._Z6FiltrePjjj    --------------------------
	.section	.nv.info._Z6FiltrePjjj,"",@"SHT_CUDA_INFO"
	.sectionflags	@""
	.align	4


	//----- nvinfo : EIATTR_CUDA_API_VERSION
	.align		4
        /*0000*/ 	.byte	0x04, 0x37
        /*0002*/ 	.short	(.L_175 - .L_174)
.L_174:
        /*0004*/ 	.word	0x00000082


	//----- nvinfo : EIATTR_KPARAM_INFO
	.align		4
.L_175:
        /*0008*/ 	.byte	0x04, 0x17
        /*000a*/ 	.short	(.L_177 - .L_176)
.L_176:
        /*000c*/ 	.word	0x00000000
        /*0010*/ 	.short	0x0002
        /*0012*/ 	.short	0x000c
        /*0014*/ 	.byte	0x00, 0xf0, 0x11, 0x00


	//----- nvinfo : EIATTR_KPARAM_INFO
	.align		4
.L_177:
        /*0018*/ 	.byte	0x04, 0x17
        /*001a*/ 	.short	(.L_179 - .L_178)
.L_178:
        /*001c*/ 	.word	0x00000000
        /*0020*/ 	.short	0x0001
        /*0022*/ 	.short	0x0008
        /*0024*/ 	.byte	0x00, 0xf0, 0x11, 0x00


	//----- nvinfo : EIATTR_KPARAM_INFO
	.align		4
.L_179:
        /*0028*/ 	.byte	0x04, 0x17
        /*002a*/ 	.short	(.L_181 - .L_180)
.L_180:
        /*002c*/ 	.word	0x00000000
        /*0030*/ 	.short	0x0000
        /*0032*/ 	.short	0x0000
        /*0034*/ 	.byte	0x00, 0xf5, 0x21, 0x00


	//----- nvinfo : EIATTR_SPARSE_MMA_MASK
	.align		4
.L_181:
        /*0038*/ 	.byte	0x03, 0x50
        /*003a*/ 	.short	0x0000


	//----- nvinfo : EIATTR_MAXREG_COUNT
	.align		4
        /*003c*/ 	.byte	0x03, 0x1b
        /*003e*/ 	.short	0x00ff


	//----- nvinfo : EIATTR_MERCURY_ISA_VERSION
	.align		4
        /*0040*/ 	.byte	0x03, 0x5f
        /*0042*/ 	.short	0x0101


	//----- nvinfo : EIATTR_VRC_CTA_INIT_COUNT
	.align		4
        /*0044*/ 	.byte	0x02, 0x4a
	.zero		1
	.zero		1


	//----- nvinfo : EIATTR_EXIT_INSTR_OFFSETS
	.align		4
        /*0048*/ 	.byte	0x04, 0x1c
        /*004a*/ 	.short	(.L_183 - .L_182)


	//   ....[0]....
.L_182:
        /*004c*/ 	.word	0x00000100


	//   ....[1]....
        /*0050*/ 	.word	0x000001b0


	//   ....[2]....
        /*0054*/ 	.word	0x00000250


	//----- nvinfo : EIATTR_CBANK_PARAM_SIZE
	.align		4
.L_183:
        /*0058*/ 	.byte	0x03, 0x19
        /*005a*/ 	.short	0x0010


	//----- nvinfo : EIATTR_PARAM_CBANK
	.align		4
        /*005c*/ 	.byte	0x04, 0x0a
        /*005e*/ 	.short	(.L_185 - .L_184)
	.align		4
.L_184:
        /*0060*/ 	.word	index@(.nv.constant0._Z6FiltrePjjj)
        /*0064*/ 	.short	0x0380
        /*0066*/ 	.short	0x0010


	//----- nvinfo : EIATTR_SW_WAR
	.align		4
.L_185:
        /*0068*/ 	.byte	0x04, 0x36
        /*006a*/ 	.short	(.L_187 - .L_186)
.L_186:
        /*006c*/ 	.word	0x00000008
.L_187:


//--------------------- .nv.callgraph             --------------------------
	.section	.nv.callgraph,"",@"SHT_CUDA_CALLGRAPH"
	.align	4
	.sectionentsize	8
	.align		4
        /*0000*/ 	.word	0x00000000
	.align		4
        /*0004*/ 	.word	0xffffffff
	.align		4
        /*0008*/ 	.word	0x00000000
	.align		4
        /*000c*/ 	.word	0xfffffffe
	.align		4
        /*0010*/ 	.word	0x00000000
	.align		4
        /*0014*/ 	.word	0xfffffffd
	.align		4
        /*0018*/ 	.word	0x00000000
	.align		4
        /*001c*/ 	.word	0xfffffffc


//--------------------- .text._Z13AUTRE_Pop_artPjS_jj --------------------------
	.section	.text._Z13AUTRE_Pop_artPjS_jj,"ax",@progbits
	.align	128
        .global         _Z13AUTRE_Pop_artPjS_jj
        .type           _Z13AUTRE_Pop_artPjS_jj,@function
        .size           _Z13AUTRE_Pop_artPjS_jj,(.L_x_93 - _Z13AUTRE_Pop_artPjS_jj)
        .other          _Z13AUTRE_Pop_artPjS_jj,@"STO_CUDA_ENTRY STV_DEFAULT"
_Z13AUTRE_Pop_artPjS_jj:
.text._Z13AUTRE_Pop_artPjS_jj:
[----:B------:R-:W-:Y:S01]  /*0000*/  LDC R1, c[0x0][0x37c] ;  /* 0x0000df00ff017b82 */ /* 0x000fe20000000800 */
[----:B------:R-:W0:Y:S01]  /*0010*/  S2R R7, SR_CTAID.Y ;  /* 0x0000000000077919 */ /* 0x000e220000002600 */
[----:B------:R-:W1:Y:S01]  /*0020*/  LDCU UR5, c[0x0][0x370] ;  /* 0x00006e00ff0577ac */ /* 0x000e620008000800 */
[----:B------:R-:W2:Y:S01]  /*0030*/  LDCU UR8, c[0x0][0x360] ;  /* 0x00006c00ff0877ac */ /* 0x000ea20008000800 */
[----:B------:R-:W3:Y:S01]  /*0040*/  LDCU UR4, c[0x0][0x374] ;  /* 0x00006e80ff0477ac */ /* 0x000ee20008000800 */
[----:B------:R-:W4:Y:S01]  /*0050*/  LDCU UR9, c[0x0][0x364] ;  /* 0x00006c80ff0977ac */ /* 0x000f220008000800 */
[----:B---3--:R-:W-:-:S06]  /*0060*/  UIADD3 UR7, UPT, UPT, UR4, -0x1, URZ ;  /* 0xffffffff04077890 */ /* 0x008fcc000fffe0ff */
[----:B0-----:R-:W-:-:S13]  /*0070*/  ISETP.GE.U32.AND P0, PT, R7, UR7, PT ;  /* 0x0000000707007c0c */ /* 0x001fda000bf06070 */
[----:B-12-4-:R-:W-:Y:S05]  /*0080*/  @!P0 BRA `(.L_x_0) ;  /* 0x00000000001c8947 */ /* 0x016fea0003800000 */
[----:B------:R-:W0:Y:S01]  /*0090*/  S2R R0, SR_TID.Y ;  /* 0x0000000000007919 */ /* 0x000e220000002200 */
[----:B------:R-:W1:Y:S01]  /*00a0*/  LDCU UR6, c[0x0][0x394] ;  /* 0x00007280ff0677ac */ /* 0x000e620008000800 */
[----:B------:R-:W-:-:S04]  /*00b0*/  UIADD3 UR4, UPT, UPT, -UR4, 0x1, URZ ;  /* 0x0000000104047890 */ /* 0x000fc8000fffe1ff */
[----:B-1----:R-:W-:-:S06]  /*00c0*/  UIMAD UR4, UR4, UR9, UR6 ;  /* 0x00000009040472a4 */ /* 0x002fcc000f8e0206 */
[----:B0-----:R-:W-:-:S04]  /*00d0*/  ISETP.GE.U32.AND P0, PT, R0, UR4, PT ;  /* 0x0000000400007c0c */ /* 0x001fc8000bf06070 */
[----:B------:R-:W-:-:S13]  /*00e0*/  ISETP.NE.OR P0, PT, R7, UR7, P0 ;  /* 0x0000000707007c0c */ /* 0x000fda0008705670 */
[----:B------:R-:W-:Y:S05]  /*00f0*/  @P0 EXIT ;  /* 0x000000000000094d */ /* 0x000fea0003800000 */
.L_x_0:
[----:B------:R-:W0:Y:S01]  /*0100*/  S2R R0, SR_CTAID.X ;  /* 0x0000000000007919 */ /* 0x000e220000002500 */
[----:B------:R-:W1:Y:S01]  /*0110*/  LDCU UR7, c[0x0][0x390] ;  /* 0x00007200ff0777ac */ /* 0x000e620008000800 */
[----:B------:R-:W-:Y:S02]  /*0120*/  UIADD3 UR4, UPT, UPT, UR5, -0x1, URZ ;  /* 0xffffffff05047890 */ /* 0x000fe4000fffe0ff */
[----:B-1----:R-:W-:-:S04]  /*0130*/  UIMAD UR5, UR5, UR8, -UR7 ;  /* 0x00000008050572a4 */ /* 0x002fc8000f8e0a07 */
[----:B0-----:R-:W-:-:S13]  /*0140*/  ISETP.GE.U32.AND P0, PT, R0, UR4, PT ;  /* 0x0000000400007c0c */ /* 0x001fda000bf06070 */
[----:B------:R-:W-:Y:S05]  /*0150*/  @!P0 BRA `(.L_x_1) ;  /* 0x0000000000148947 */ /* 0x000fea0003800000 */
[----:B------:R-:W0:Y:S01]  /*0160*/  S2R R2, SR_TID.X ;  /* 0x0000000000027919 */ /* 0x000e220000002100 */
[----:B------:R-:W-:-:S06]  /*0170*/  UIADD3 UR6, UPT, UPT, UR8, -UR5, URZ ;  /* 0x8000000508067290 */ /* 0x000fcc000fffe0ff */
[----:B0-----:R-:W-:-:S04]  /*0180*/  ISETP.GE.U32.AND P0, PT, R2, UR6, PT ;  /* 0x0000000602007c0c */ /* 0x001fc8000bf06070 */
[----:B------:R-:W-:-:S13]  /*0190*/  ISETP.NE.OR P0, PT, R0, UR4, P0 ;  /* 0x0000000400007c0c */ /* 0x000fda0008705670 */
[----:B------:R-:W-:Y:S05]  /*01a0*/  @P0 EXIT ;  /* 0x000000000000094d */ /* 0x000fea0003800000 */
.L_x_1:
[----:B------:R-:W0:Y:S01]  /*01b0*/  S2R R3, SR_TID.X ;  /* 0x0000000000037919 */ /* 0x000e220000002100 */
[----:B------:R-:W1:Y:S01]  /*01c0*/  LDCU UR4, c[0x0][0x394] ;  /* 0x00007280ff0477ac */ /* 0x000e620008000800 */
[----:B------:R-:W2:Y:S01]  /*01d0*/  S2R R2, SR_TID.Y ;  /* 0x0000000000027919 */ /* 0x000ea20000002200 */
[----:B------:R-:W-:Y:S02]  /*01e0*/  UIADD3 UR5, UPT, UPT, -UR5, URZ, URZ ;  /* 0x000000ff05057290 */ /* 0x000fe4000fffe1ff */
[----:B------:R-:W-:Y:S02]  /*01f0*/  USHF.R.U32.HI UR6, URZ, 0x1, UR7 ;  /* 0x00000001ff067899 */ /* 0x000fe40008011607 */
[----:B-1----:R-:W-:Y:S01]  /*0200*/  USHF.R.U32.HI UR4, URZ, 0x1, UR4 ;  /* 0x00000001ff047899 */ /* 0x002fe20008011604 */
[----:B0-----:R-:W-:-:S04]  /*0210*/  IMAD R0, R0, UR8, R3 ;  /* 0x0000000800007c24 */ /* 0x001fc8000f8e0203 */
[C---:B------:R-:W-:Y:S02]  /*0220*/  IMAD R6, R7.reuse, UR5, R0 ;  /* 0x0000000507067c24 */ /* 0x040fe4000f8e0200 */
[----:B--2---:R-:W-:Y:S01]  /*0230*/  IMAD R7, R7, UR9, R2 ;  /* 0x0000000907077c24 */ /* 0x004fe2000f8e0202 */
[----:B------:R-:W0:Y:S02]  /*0240*/  LDCU.64 UR8, c[0x0][0x358] ;  /* 0x00006b00ff0877ac */ /* 0x000e240008000a00 */
[----:B------:R-:W-:Y:S01]  /*0250*/  ISETP.GT.U32.AND P0, PT, R6, UR6, PT ;  /* 0x0000000606007c0c */ /* 0x000fe2000bf04070 */
[----:B------:R-:W-:-:S03]  /*0260*/  IMAD R4, R7, UR7, R6 ;  /* 0x0000000707047c24 */ /* 0x000fc6000f8e0206 */
[----:B------:R-:W-:Y:S01]  /*0270*/  ISETP.GE.U32.OR P0, PT, R7, UR4, P0 ;  /* 0x0000000407007c0c */ /* 0x000fe20008706470 */
[----:B------:R-:W-:-:S12]  /*0280*/  IMAD R0, R4, 0x3, RZ ;  /* 0x0000000304007824 */ /* 0x000fd800078e02ff */
[----:B0-----:R-:W-:Y:S05]  /*0290*/  @P0 BRA `(.L_x_2) ;  /* 0x0000000000380947 */ /* 0x001fea0003800000 */
[----:B------:R-:W0:Y:S01]  /*02a0*/  LDC.64 R2, c[0x0][0x380] ;  /* 0x0000e000ff027b82 */ /* 0x000e220000000a00 */
[----:B------:R-:W-:Y:S01]  /*02b0*/  IADD3 R7, PT, PT, R7, UR4, RZ ;  /* 0x0000000407077c10 */ /* 0x000fe2000fffe0ff */
[----:B------:R-:W-:-:S04]  /*02c0*/  HFMA2 R11, -RZ, RZ, 0, 1.5199184417724609375e-05 ;  /* 0x000000ffff0b7431 */ /* 0x000fc800000001ff */
[----:B------:R-:W-:Y:S02]  /*02d0*/  IMAD R7, R7, UR7, R6 ;  /* 0x0000000707077c24 */ /* 0x000fe4000f8e0206 */
[----:B------:R-:W1:Y:S02]  /*02e0*/  LDC.64 R4, c[0x0][0x388] ;  /* 0x0000e200ff047b82 */ /* 0x000e640000000a00 */
[----:B------:R-:W-:Y:S02]  /*02f0*/  IMAD R7, R7, 0x3, RZ ;  /* 0x0000000307077824 */ /* 0x000fe400078e02ff */
[----:B0-----:R-:W-:-:S05]  /*0300*/  IMAD.WIDE R2, R0, 0x4, R2 ;  /* 0x0000000400027825 */ /* 0x001fca00078e0202 */
[----:B------:R-:W-:Y:S01]  /*0310*/  STG.E desc[UR8][R2.64], R11 ;  /* 0x0000000b02007986 */ /* 0x000fe2000c101908 */
[----:B-1----:R-:W-:-:S05]  /*0320*/  IMAD.WIDE R4, R7, 0x4, R4 ;  /* 0x0000000407047825 */ /* 0x002fca00078e0204 */
[----:B------:R-:W2:Y:S04]  /*0330*/  LDG.E R7, desc[UR8][R4.64+0x4] ;  /* 0x0000040804077981 */ /* 0x000ea8000c1e1900 */
[----:B--2---:R-:W-:Y:S04]  /*0340*/  STG.E desc[UR8][R2.64+0x4], R7 ;  /* 0x0000040702007986 */ /* 0x004fe8000c101908 */
[----:B------:R-:W2:Y:S04]  /*0350*/  LDG.E R9, desc[UR8][R4.64+0x8] ;  /* 0x0000080804097981 */ /* 0x000ea8000c1e1900 */
[----:B--2---:R-:W-:Y:S01]  /*0360*/  STG.E desc[UR8][R2.64+0x8], R9 ;  /* 0x0000080902007986 */ /* 0x004fe2000c101908 */
[----:B------:R-:W-:Y:S05]  /*0370*/  EXIT ;  /* 0x000000000000794d */ /* 0x000fea0003800000 */
.L_x_2:
[----:B------:R-:W-:-:S04]  /*0380*/  ISETP.GT.U32.AND P0, PT, R6, UR6, PT ;  /* 0x0000000606007c0c */ /* 0x000fc8000bf04070 */
[----:B------:R-:W-:-:S13]  /*0390*/  ISETP.GE.U32.OR P1, PT, R7, UR4, !P0 ;  /* 0x0000000407007c0c */ /* 0x000fda000c726470 */
[----:B------:R-:W-:Y:S05]  /*03a0*/  @P1 BRA `(.L_x_3) ;  /* 0x00000000003c1947 */ /* 0x000fea0003800000 */
[----:B------:R-:W0:Y:S01]  /*03b0*/  LDC.64 R2, c[0x0][0x388] ;  /* 0x0000e200ff027b82 */ /* 0x000e220000000a00 */
[----:B------:R-:W-:Y:S02]  /*03c0*/  IADD3 R7, PT, PT, R7, UR4, RZ ;  /* 0x0000000407077c10 */ /* 0x000fe4000fffe0ff */
[----:B------:R-:W-:-:S05]  /*03d0*/  IADD3 R6, PT, PT, R6, -UR6, RZ ;  /* 0x8000000606067c10 */ /* 0x000fca000fffe0ff */
[----:B------:R-:W-:-:S04]  /*03e0*/  IMAD R6, R7, UR7, R6 ;  /* 0x0000000707067c24 */ /* 0x000fc8000f8e0206 */
[----:B------:R-:W-:-:S04]  /*03f0*/  IMAD R5, R6, 0x3, RZ ;  /* 0x0000000306057824 */ /* 0x000fc800078e02ff */
[----:B0-----:R-:W-:Y:S02]  /*0400*/  IMAD.WIDE R2, R5, 0x4, R2 ;  /* 0x0000000405027825 */ /* 0x001fe400078e0202 */
[----:B------:R-:W0:Y:S03]  /*0410*/  LDC.64 R4, c[0x0][0x380] ;  /* 0x0000e000ff047b82 */ /* 0x000e260000000a00 */
[----:B------:R-:W2:Y:S01]  /*0420*/  LDG.E R7, desc[UR8][R2.64] ;  /* 0x0000000802077981 */ /* 0x000ea2000c1e1900 */
[----:B------:R-:W-:Y:S01]  /*0430*/  MOV R11, 0xff ;  /* 0x000000ff000b7802 */ /* 0x000fe20000000f00 */
[----:B0-----:R-:W-:-:S05]  /*0440*/  IMAD.WIDE R4, R0, 0x4, R4 ;  /* 0x0000000400047825 */ /* 0x001fca00078e0204 */
[----:B------:R-:W-:Y:S04]  /*0450*/  STG.E desc[UR8][R4.64+0x4], R11 ;  /* 0x0000040b04007986 */ /* 0x000fe8000c101908 */
[----:B--2---:R-:W-:Y:S04]  /*0460*/  STG.E desc[UR8][R4.64], R7 ;  /* 0x0000000704007986 */ /* 0x004fe8000c101908 */
[----:B------:R-:W2:Y:S04]  /*0470*/  LDG.E R9, desc[UR8][R2.64+0x8] ;  /* 0x0000080802097981 */ /* 0x000ea8000c1e1900 */
[----:B--2---:R-:W-:Y:S01]  /*0480*/  STG.E desc[UR8][R4.64+0x8], R9 ;  /* 0x0000080904007986 */ /* 0x004fe2000c101908 */
[----:B------:R-:W-:Y:S05]  /*0490*/  EXIT ;  /* 0x000000000000794d */ /* 0x000fea0003800000 */
.L_x_3:
[----:B------:R-:W-:-:S13]  /*04a0*/  ISETP.LT.U32.OR P0, PT, R7, UR4, !P0 ;  /* 0x0000000407007c0c */ /* 0x000fda000c701470 */
[----:B------:R-:W-:Y:S05]  /*04b0*/  @P0 EXIT ;  /* 0x000000000000094d */ /* 0x000fea0003800000 */
[----:B------:R-:W0:Y:S01]  /*04c0*/  LDC.64 R2, c[0x0][0x388] ;  /* 0x0000e200ff027b82 */ /* 0x000e220000000a00 */
[----:B------:R-:W-:-:S05]  /*04d0*/  IADD3 R4, PT, PT, R4, -UR6, RZ ;  /* 0x8000000604047c10 */ /* 0x000fca000fffe0ff */
[----:B------:R-:W-:-:S04]  /*04e0*/  IMAD R5, R4, 0x3, RZ ;  /* 0x0000000304057824 */ /* 0x000fc800078e02ff */
[----:B0-----:R-:W-:Y:S02]  /*04f0*/  IMAD.WIDE R2, R5, 0x4, R2 ;  /* 0x0000000405027825 */ /* 0x001fe400078e0202 */
[----:B------:R-:W0:Y:S03]  /*0500*/  LDC.64 R4, c[0x0][0x380] ;  /* 0x0000e000ff047b82 */ /* 0x000e260000000a00 */
[----:B------:R-:W2:Y:S01]  /*0510*/  LDG.E R7, desc[UR8][R2.64] ;  /* 0x0000000802077981 */ /* 0x000ea2000c1e1900 */
[----:B0-----:R-:W-:-:S05]  /*0520*/  IMAD.WIDE R4, R0, 0x4, R4 ;  /* 0x0000000400047825 */ /* 0x001fca00078e0204 */
[----:B--2---:R-:W-:Y:S04]  /*0530*/  STG.E desc[UR8][R4.64], R7 ;  /* 0x0000000704007986 */ /* 0x004fe8000c101908 */
[----:B------:R-:W2:Y:S01]  /*0540*/  LDG.E R9, desc[UR8][R2.64+0x4] ;  /* 0x0000040802097981 */ /* 0x000ea2000c1e1900 */
[----:B------:R-:W-:-:S05]  /*0550*/  HFMA2 R11, -RZ, RZ, 0, 1.5199184417724609375e-05 ;  /* 0x000000ffff0b7431 */ /* 0x000fca00000001ff */
[----:B------:R-:W-:Y:S04]  /*0560*/  STG.E desc[UR8][R4.64+0x8], R11 ;  /* 0x0000080b04007986 */ /* 0x000fe8000c101908 */
[----:B--2---:R-:W-:Y:S01]  /*0570*/  STG.E desc[UR8][R4.64+0x4], R9 ;  /* 0x0000040904007986 */ /* 0x004fe2000c101908 */
[----:B------:R-:W-:Y:S05]  /*0580*/  EXIT ;  /* 0x000000000000794d */ /* 0x000fea0003800000 */
.L_x_4:
[----:B------:R-:W-:-:S00]  /*0590*/  BRA `(.L_x_4) ;  /* 0xfffffffc00fc7947 */ /* 0x000fc0000383ffff */
[----:B------:R-:W-:-:S00]  /*05a0*/  NOP ;  /* 0x0000000000007918 */ /* 0x000fc00000000000 */
        /* <DEDUP_REMOVED lines=13> */
.L_x_93:


//--------------------- .text._Z14Pop_art_streamPjjjii --------------------------
	.section	.text._Z14Pop_art_streamPjjjii,"ax",@progbits
	.align	128
        .global         _Z14Pop_art_streamPjjjii
        .type           _Z14Pop_art_streamPjjjii,@function
        .size           _Z14Pop_art_streamPjjjii,(.L_x_94 - _Z14Pop_art_streamPjjjii)
        .other          _Z14Pop_art_streamPjjjii,@"STO_CUDA_ENTRY STV_DEFAULT"
_Z14Pop_art_streamPjjjii:
.text._Z14Pop_art_streamPjjjii:
[----:B------:R-:W-:Y:S01]  /*0000*/  LDC R1, c[0x0][0x37c] ;  /* 0x0000df00ff017b82 */ /* 0x000fe20000000800 */
[----:B------:R-:W0:Y:S01]  /*0010*/  S2R R3, SR_CTAID.Y ;  /* 0x0000000000037919 */ /* 0x000e220000002600 */
[----:B------:R-:W1:Y:S01]  /*0020*/  LDCU UR6, c[0x0][0x370] ;  /* 0x00006e00ff0677ac */ /* 0x000e620008000800 */
[----:B------:R-:W2:Y:S01]  /*0030*/  LDCU UR8, c[0x0][0x360] ;  /* 0x00006c00ff0877ac */ /* 0x000ea20008000800 */
[----:B------:R-:W3:Y:S01]  /*0040*/  LDCU UR4, c[0x0][0x374] ;  /* 0x00006e80ff0477ac */ /* 0x000ee20008000800 */
[----:B------:R-:W4:Y:S01]  /*0050*/  LDCU UR9, c[0x0][0x364] ;  /* 0x00006c80ff0977ac */ /* 0x000f220008000800 */
[----:B---3--:R-:W-:Y:S02]  /*0060*/  UIADD3 UR7, UPT, UPT, UR4, -0x1, URZ ;  /* 0xffffffff04077890 */ /* 0x008fe4000fffe0ff */
[----:B----4-:R-:W-:-:S04]  /*0070*/  UIMAD UR4, UR4, UR9, URZ ;  /* 0x00000009040472a4 */ /* 0x010fc8000f8e02ff */
[----:B0-----:R-:W-:-:S13]  /*0080*/  ISETP.GE.U32.AND P0, PT, R3, UR7, PT ;  /* 0x0000000703007c0c */ /* 0x001fda000bf06070 */
[----:B-12---:R-:W-:Y:S05]  /*0090*/  @!P0 BRA `(.L_x_5) ;  /* 0x0000000000188947 */ /* 0x006fea0003800000 */
[----:B------:R-:W0:Y:S01]  /*00a0*/  S2R R0, SR_TID.Y ;  /* 0x0000000000007919 */ /* 0x000e220000002200 */
[----:B------:R-:W1:Y:S02]  /*00b0*/  LDCU UR5, c[0x0][0x38c] ;  /* 0x00007180ff0577ac */ /* 0x000e640008000800 */
[----:B-1----:R-:W-:-:S06]  /*00c0*/  UIADD3 UR5, UPT, UPT, UR9, UR5, -UR4 ;  /* 0x0000000509057290 */ /* 0x002fcc000fffe804 */
[----:B0-----:R-:W-:-:S04]  /*00d0*/  ISETP.GE.U32.AND P0, PT, R0, UR5, PT ;  /* 0x0000000500007c0c */ /* 0x001fc8000bf06070 */
[----:B------:R-:W-:-:S13]  /*00e0*/  ISETP.NE.OR P0, PT, R3, UR7, P0 ;  /* 0x0000000703007c0c */ /* 0x000fda0008705670 */
[----:B------:R-:W-:Y:S05]  /*00f0*/  @P0 EXIT ;  /* 0x000000000000094d */ /* 0x000fea0003800000 */
.L_x_5:
        /* <DEDUP_REMOVED lines=11> */
.L_x_6:
[----:B------:R-:W0:Y:S01]  /*01b0*/  S2R R2, SR_TID.Y ;  /* 0x0000000000027919 */ /* 0x000e220000002200 */
[----:B------:R-:W1:Y:S01]  /*01c0*/  LDC R5, c[0x0][0x394] ;  /* 0x0000e500ff057b82 */ /* 0x000e620000000800 */
[----:B------:R-:W2:Y:S01]  /*01d0*/  LDCU UR5, c[0x0][0x38c] ;  /* 0x00007180ff0577ac */ /* 0x000ea20008000800 */
[----:B------:R-:W3:Y:S01]  /*01e0*/  S2R R7, SR_TID.X ;  /* 0x0000000000077919 */ /* 0x000ee20000002100 */
[----:B------:R-:W-:Y:S02]  /*01f0*/  UIADD3 UR10, UPT, UPT, -UR6, URZ, URZ ;  /* 0x000000ff060a7290 */ /* 0x000fe4000fffe1ff */
[----:B------:R-:W-:Y:S02]  /*0200*/  USHF.R.U32.HI UR7, URZ, 0x1, UR12 ;  /* 0x00000001ff077899 */ /* 0x000fe4000801160c */
[----:B--2---:R-:W-:Y:S01]  /*0210*/  USHF.R.U32.HI UR5, URZ, 0x1, UR5 ;  /* 0x00000001ff057899 */ /* 0x004fe20008011605 */
[----:B0-----:R-:W-:Y:S02]  /*0220*/  IMAD R2, R3, UR9, R2 ;  /* 0x0000000903027c24 */ /* 0x001fe4000f8e0202 */
[----:B---3--:R-:W-:-:S02]  /*0230*/  IMAD R0, R0, UR8, R7 ;  /* 0x0000000800007c24 */ /* 0x008fc4000f8e0207 */
[----:B-1----:R-:W-:Y:S02]  /*0240*/  IMAD R5, R5, UR4, R2 ;  /* 0x0000000405057c24 */ /* 0x002fe4000f8e0202 */
[----:B------:R-:W-:Y:S01]  /*0250*/  IMAD R0, R3, UR10, R0 ;  /* 0x0000000a03007c24 */ /* 0x000fe2000f8e0200 */
[----:B------:R-:W0:Y:S02]  /*0260*/  LDCU.64 UR10, c[0x0][0x358] ;  /* 0x00006b00ff0a77ac */ /* 0x000e240008000a00 */
[C---:B------:R-:W-:Y:S01]  /*0270*/  ISETP.GE.U32.AND P0, PT, R5.reuse, UR5, PT ;  /* 0x0000000505007c0c */ /* 0x040fe2000bf06070 */
[----:B------:R-:W-:-:S03]  /*0280*/  IMAD R4, R5, UR12, R0 ;  /* 0x0000000c05047c24 */ /* 0x000fc6000f8e0200 */
[----:B------:R-:W-:Y:S01]  /*0290*/  ISETP.GT.U32.OR P1, PT, R0, UR7, P0 ;  /* 0x0000000700007c0c */ /* 0x000fe20008724470 */
[----:B------:R-:W-:-:S12]  /*02a0*/  IMAD R7, R4, 0x3, RZ ;  /* 0x0000000304077824 */ /* 0x000fd800078e02ff */
[----:B------:R-:W1:Y:S01]  /*02b0*/  @!P1 LDC.64 R2, c[0x0][0x380] ;  /* 0x0000e000ff029b82 */ /* 0x000e620000000a00 */
[----:B------:R-:W-:Y:S02]  /*02c0*/  @!P1 IMAD.MOV.U32 R9, RZ, RZ, 0xff ;  /* 0x000000ffff099424 */ /* 0x000fe400078e00ff */
[----:B-1----:R-:W-:-:S05]  /*02d0*/  @!P1 IMAD.WIDE R2, R7, 0x4, R2 ;  /* 0x0000000407029825 */ /* 0x002fca00078e0202 */
[----:B0-----:R0:W-:Y:S01]  /*02e0*/  @!P1 STG.E desc[UR10][R2.64], R9 ;  /* 0x0000000902009986 */ /* 0x0011e2000c10190a */
[----:B------:R-:W-:Y:S05]  /*02f0*/  @!P1 EXIT ;  /* 0x000000000000994d */ /* 0x000fea0003800000 */
[----:B------:R-:W-:-:S13]  /*0300*/  ISETP.LE.U32.OR P0, PT, R0, UR7, P0 ;  /* 0x0000000700007c0c */ /* 0x000fda0008703470 */
[----:B0-----:R-:W0:Y:S01]  /*0310*/  @!P0 LDC.64 R2, c[0x0][0x380] ;  /* 0x0000e000ff028b82 */ /* 0x001e220000000a00 */
[----:B------:R-:W-:Y:S01]  /*0320*/  @!P0 MOV R9, 0xff ;  /* 0x000000ff00098802 */ /* 0x000fe20000000f00 */
[----:B0-----:R-:W-:-:S05]  /*0330*/  @!P0 IMAD.WIDE R2, R7, 0x4, R2 ;  /* 0x0000000407028825 */ /* 0x001fca00078e0202 */
[----:B------:R0:W-:Y:S01]  /*0340*/  @!P0 STG.E desc[UR10][R2.64+0x4], R9 ;  /* 0x0000040902008986 */ /* 0x0001e2000c10190a */
[----:B------:R-:W-:Y:S05]  /*0350*/  @!P0 EXIT ;  /* 0x000000000000894d */ /* 0x000fea0003800000 */
[----:B------:R-:W-:-:S04]  /*0360*/  ISETP.GE.U32.AND P0, PT, R5, UR5, PT ;  /* 0x0000000505007c0c */ /* 0x000fc8000bf06070 */
[----:B------:R-:W-:-:S13]  /*0370*/  ISETP.LE.U32.OR P0, PT, R0, UR7, !P0 ;  /* 0x0000000700007c0c */ /* 0x000fda000c703470 */
[----:B------:R-:W-:Y:S05]  /*0380*/  @P0 EXIT ;  /* 0x000000000000094d */ /* 0x000fea0003800000 */
[----:B0-----:R-:W0:Y:S01]  /*0390*/  LDC.64 R2, c[0x0][0x380] ;  /* 0x0000e000ff027b82 */ /* 0x001e220000000a00 */
[----:B------:R-:W-:Y:S02]  /*03a0*/  IMAD.MOV.U32 R5, RZ, RZ, 0xff ;  /* 0x000000ffff057424 */ /* 0x000fe400078e00ff */
[----:B0-----:R-:W-:-:S05]  /*03b0*/  IMAD.WIDE R2, R7, 0x4, R2 ;  /* 0x0000000407027825 */ /* 0x001fca00078e0202 */
[----:B------:R-:W-:Y:S01]  /*03c0*/  STG.E desc[UR10][R2.64+0x8], R5 ;  /* 0x0000080502007986 */ /* 0x000fe2000c10190a */
[----:B------:R-:W-:Y:S05]  /*03d0*/  EXIT ;  /* 0x000000000000794d */ /* 0x000fea0003800000 */
.L_x_7:
        /* <DEDUP_REMOVED lines=10> */
.L_x_94:


//--------------------- .text._Z7Pop_artPjS_jj    --------------------------
	.section	.text._Z7Pop_artPjS_jj,"ax",@progbits
	.align	128
        .global         _Z7Pop_artPjS_jj
        .type           _Z7Pop_artPjS_jj,@function
        .size           _Z7Pop_artPjS_jj,(.L_x_95 - _Z7Pop_artPjS_jj)
        .other          _Z7Pop_artPjS_jj,@"STO_CUDA_ENTRY STV_DEFAULT"
_Z7Pop_artPjS_jj:
.text._Z7Pop_artPjS_jj:
        /* <DEDUP_REMOVED lines=16> */
.L_x_8:
        /* <DEDUP_REMOVED lines=11> */
.L_x_9:
        /* <DEDUP_REMOVED lines=8> */
[----:B------:R-:W0:Y:S01]  /*0230*/  LDCU.64 UR10, c[0x0][0x358] ;  /* 0x00006b00ff0a77ac */ /* 0x000e220008000a00 */
[----:B--2---:R-:W-:Y:S02]  /*0240*/  IMAD R5, R5, UR9, R2 ;  /* 0x0000000905057c24 */ /* 0x004fe4000f8e0202 */
[----:B------:R-:W-:Y:S02]  /*0250*/  ISETP.GT.U32.AND P0, PT, R0, UR6, PT ;  /* 0x0000000600007c0c */ /* 0x000fe4000bf04070 */
[C---:B------:R-:W-:Y:S02]  /*0260*/  IMAD R4, R5.reuse, UR7, R0 ;  /* 0x0000000705047c24 */ /* 0x040fe4000f8e0200 */
[----:B------:R-:W-:Y:S02]  /*0270*/  ISETP.GE.U32.OR P0, PT, R5, UR4, P0 ;  /* 0x0000000405007c0c */ /* 0x000fe40008706470 */
[----:B------:R-:W-:-:S11]  /*0280*/  IMAD R7, R4, 0x3, RZ ;  /* 0x0000000304077824 */ /* 0x000fd600078e02ff */
[----:B------:R-:W1:Y:S01]  /*0290*/  @!P0 LDC.64 R2, c[0x0][0x380] ;  /* 0x0000e000ff028b82 */ /* 0x000e620000000a00 */
[----:B------:R-:W-:Y:S02]  /*02a0*/  @!P0 IMAD.MOV.U32 R9, RZ, RZ, 0xff ;  /* 0x000000ffff098424 */ /* 0x000fe400078e00ff */
[----:B-1----:R-:W-:-:S05]  /*02b0*/  @!P0 IMAD.WIDE R2, R7, 0x4, R2 ;  /* 0x0000000407028825 */ /* 0x002fca00078e0202 */
[----:B0-----:R0:W-:Y:S01]  /*02c0*/  @!P0 STG.E desc[UR10][R2.64], R9 ;  /* 0x0000000902008986 */ /* 0x0011e2000c10190a */
[----:B------:R-:W-:Y:S05]  /*02d0*/  @!P0 EXIT ;  /* 0x000000000000894d */ /* 0x000fea0003800000 */
[----:B------:R-:W-:-:S04]  /*02e0*/  ISETP.GT.U32.AND P0, PT, R0, UR6, PT ;  /* 0x0000000600007c0c */ /* 0x000fc8000bf04070 */
[----:B------:R-:W-:-:S13]  /*02f0*/  ISETP.GE.U32.OR P1, PT, R5, UR4, !P0 ;  /* 0x0000000405007c0c */ /* 0x000fda000c726470 */
[----:B0-----:R-:W0:Y:S01]  /*0300*/  @!P1 LDC.64 R2, c[0x0][0x380] ;  /* 0x0000e000ff029b82 */ /* 0x001e220000000a00 */
[----:B------:R-:W-:Y:S02]  /*0310*/  @!P1 IMAD.MOV.U32 R9, RZ, RZ, 0xff ;  /* 0x000000ffff099424 */ /* 0x000fe400078e00ff */
[----:B0-----:R-:W-:-:S05]  /*0320*/  @!P1 IMAD.WIDE R2, R7, 0x4, R2 ;  /* 0x0000000407029825 */ /* 0x001fca00078e0202 */
[----:B------:R0:W-:Y:S01]  /*0330*/  @!P1 STG.E desc[UR10][R2.64+0x4], R9 ;  /* 0x0000040902009986 */ /* 0x0001e2000c10190a */
[----:B------:R-:W-:Y:S05]  /*0340*/  @!P1 EXIT ;  /* 0x000000000000994d */ /* 0x000fea0003800000 */
[----:B------:R-:W-:-:S13]  /*0350*/  ISETP.LT.U32.OR P0, PT, R5, UR4, !P0 ;  /* 0x0000000405007c0c */ /* 0x000fda000c701470 */
[----:B------:R-:W-:Y:S05]  /*0360*/  @P0 EXIT ;  /* 0x000000000000094d */ /* 0x000fea0003800000 */
[----:B0-----:R-:W0:Y:S01]  /*0370*/  LDC.64 R2, c[0x0][0x380] ;  /* 0x0000e000ff027b82 */ /* 0x001e220000000a00 */
[----:B------:R-:W-:Y:S02]  /*0380*/  IMAD.MOV.U32 R5, RZ, RZ, 0xff ;  /* 0x000000ffff057424 */ /* 0x000fe400078e00ff */
[----:B0-----:R-:W-:-:S05]  /*0390*/  IMAD.WIDE R2, R7, 0x4, R2 ;  /* 0x0000000407027825 */ /* 0x001fca00078e0202 */
[----:B------:R-:W-:Y:S01]  /*03a0*/  STG.E desc[UR10][R2.64+0x8], R5 ;  /* 0x0000080502007986 */ /* 0x000fe2000c10190a */
[----:B------:R-:W-:Y:S05]  /*03b0*/  EXIT ;  /* 0x000000000000794d */ /* 0x000fea0003800000 */
.L_x_10:
        /* <DEDUP_REMOVED lines=12> */
.L_x_95:


//--------------------- .text._Z13Contour_SobelPjS_jjPi --------------------------
	.section	.text._Z13Contour_SobelPjS_jjPi,"ax",@progbits
	.align	128
        .global         _Z13Contour_SobelPjS_jjPi
        .type           _Z13Contour_SobelPjS_jjPi,@function
        .size           _Z13Contour_SobelPjS_jjPi,(.L_x_91 - _Z13Contour_SobelPjS_jjPi)
        .other          _Z13Contour_SobelPjS_jjPi,@"STO_CUDA_ENTRY STV_DEFAULT"
_Z13Contour_SobelPjS_jjPi:
.text._Z13Contour_SobelPjS_jjPi:
[----:B------:R-:W-:Y:S01]  /*0000*/  LDC R1, c[0x0][0x37c] ;  /* 0x0000df00ff017b82 */ /* 0x000fe20000000800 */
[----:B------:R-:W0:Y:S01]  /*0010*/  S2R R5, SR_CTAID.Y ;  /* 0x0000000000057919 */ /* 0x000e220000002600 */
[----:B------:R-:W1:Y:S06]  /*0020*/  LDCU UR8, c[0x0][0x370] ;  /* 0x00006e00ff0877ac */ /* 0x000e6c0008000800 */
[----:B------:R-:W2:Y:S01]  /*0030*/  LDC R8, c[0x0][0x360] ;  /* 0x0000d800ff087b82 */ /* 0x000ea20000000800 */
[----:B------:R-:W3:Y:S01]  /*0040*/  LDCU UR4, c[0x0][0x374] ;  /* 0x00006e80ff0477ac */ /* 0x000ee20008000800 */
[----:B------:R-:W4:Y:S01]  /*0050*/  LDCU UR6, c[0x0][0x394] ;  /* 0x00007280ff0677ac */ /* 0x000f220008000800 */
[----:B------:R-:W4:Y:S01]  /*0060*/  LDCU UR5, c[0x0][0x364] ;  /* 0x00006c80ff0577ac */ /* 0x000f220008000800 */
[----:B---3--:R-:W-:-:S02]  /*0070*/  UIADD3 UR7, UPT, UPT, UR4, -0x1, URZ ;  /* 0xffffffff04077890 */ /* 0x008fc4000fffe0ff */
[----:B----4-:R-:W-:-:S04]  /*0080*/  UIMAD UR4, UR4, UR5, -UR6 ;  /* 0x00000005040472a4 */ /* 0x010fc8000f8e0a06 */
[----:B0-----:R-:W-:-:S13]  /*0090*/  ISETP.GE.U32.AND P0, PT, R5, UR7, PT ;  /* 0x0000000705007c0c */ /* 0x001fda000bf06070 */
[----:B-1----:R-:W-:Y:S05]  /*00a0*/  @!P0 BRA `(.L_x_11) ;  /* 0x0000000000148947 */ /* 0x002fea0003800000 */
[----:B------:R-:W0:Y:S01]  /*00b0*/  S2R R0, SR_TID.Y ;  /* 0x0000000000007919 */ /* 0x000e220000002200 */
[----:B------:R-:W-:-:S06]  /*00c0*/  UIADD3 UR6, UPT, UPT, -UR4, UR5, URZ ;  /* 0x0000000504067290 */ /* 0x000fcc000fffe1ff */
[----:B0-----:R-:W-:-:S04]  /*00d0*/  ISETP.GE.U32.AND P0, PT, R0, UR6, PT ;  /* 0x0000000600007c0c */ /* 0x001fc8000bf06070 */
[----:B------:R-:W-:-:S13]  /*00e0*/  ISETP.NE.OR P0, PT, R5, UR7, P0 ;  /* 0x0000000705007c0c */ /* 0x000fda0008705670 */
[----:B------:R-:W-:Y:S05]  /*00f0*/  @P0 EXIT ;  /* 0x000000000000094d */ /* 0x000fea0003800000 */
.L_x_11:
[----:B------:R-:W0:Y:S01]  /*0100*/  S2R R7, SR_CTAID.X ;  /* 0x0000000000077919 */ /* 0x000e220000002500 */
[----:B------:R-:W2:Y:S01]  /*0110*/  LDC R9, c[0x0][0x390] ;  /* 0x0000e400ff097b82 */ /* 0x000ea20000000800 */
[----:B------:R-:W-:Y:S02]  /*0120*/  UIADD3 UR6, UPT, UPT, UR8, -0x1, URZ ;  /* 0xffffffff08067890 */ /* 0x000fe4000fffe0ff */
[----:B--2---:R-:W-:-:S04]  /*0130*/  IMAD R11, R8, UR8, -R9 ;  /* 0x00000008080b7c24 */ /* 0x004fc8000f8e0a09 */
[----:B0-----:R-:W-:-:S13]  /*0140*/  ISETP.GE.U32.AND P0, PT, R7, UR6, PT ;  /* 0x0000000607007c0c */ /* 0x001fda000bf06070 */
[----:B------:R-:W-:Y:S05]  /*0150*/  @!P0 BRA `(.L_x_12) ;  /* 0x0000000000148947 */ /* 0x000fea0003800000 */
[----:B------:R-:W0:Y:S01]  /*0160*/  S2R R3, SR_TID.X ;  /* 0x0000000000037919 */ /* 0x000e220000002100 */
[----:B------:R-:W-:-:S04]  /*0170*/  IADD3 R0, PT, PT, R8, -R11, RZ ;  /* 0x8000000b08007210 */ /* 0x000fc80007ffe0ff */
[----:B0-----:R-:W-:-:S04]  /*0180*/  ISETP.GE.U32.AND P0, PT, R3, R0, PT ;  /* 0x000000000300720c */ /* 0x001fc80003f06070 */
[----:B------:R-:W-:-:S13]  /*0190*/  ISETP.NE.OR P0, PT, R7, UR6, P0 ;  /* 0x0000000607007c0c */ /* 0x000fda0008705670 */
[----:B------:R-:W-:Y:S05]  /*01a0*/  @P0 EXIT ;  /* 0x000000000000094d */ /* 0x000fea0003800000 */
.L_x_12:
[----:B------:R-:W0:Y:S01]  /*01b0*/  S2R R6, SR_TID.Y ;  /* 0x0000000000067919 */ /* 0x000e220000002200 */
[----:B------:R-:W-:Y:S01]  /*01c0*/  LOP3.LUT R3, RZ, R11, RZ, 0x33, !PT ;  /* 0x0000000bff037212 */ /* 0x000fe200078e33ff */
[----:B------:R-:W-:Y:S01]  /*01d0*/  ULOP3.LUT UR4, URZ, UR4, URZ, 0x33, !UPT ;  /* 0x00000004ff047292 */ /* 0x000fe2000f8e33ff */
[----:B------:R-:W-:Y:S01]  /*01e0*/  IADD3 R11, PT, PT, -R9, RZ, RZ ;  /* 0x000000ff090b7210 */ /* 0x000fe20007ffe1ff */
[----:B------:R-:W1:Y:S01]  /*01f0*/  S2R R13, SR_TID.X ;  /* 0x00000000000d7919 */ /* 0x000e620000002100 */
[----:B------:R-:W-:Y:S01]  /*0200*/  IADD3 R4, PT, PT, R3, R8, RZ ;  /* 0x0000000803047210 */ /* 0x000fe20007ffe0ff */
[----:B------:R-:W-:Y:S01]  /*0210*/  UIADD3 UR4, UPT, UPT, UR4, UR5, URZ ;  /* 0x0000000504047290 */ /* 0x000fe2000fffe0ff */
[----:B------:R-:W-:Y:S01]  /*0220*/  BSSY.RECONVERGENT B0, `(.L_x_13) ;  /* 0x000024e000007945 */ /* 0x000fe20003800200 */
[----:B0-----:R-:W-:-:S04]  /*0230*/  IMAD R0, R5, UR5, R6 ;  /* 0x0000000505007c24 */ /* 0x001fc8000f8e0206 */
[----:B------:R-:W-:-:S05]  /*0240*/  ISETP.NE.AND P0, PT, R6, UR4, PT ;  /* 0x0000000406007c0c */ /* 0x000fca000bf05270 */
[----:B------:R-:W0:Y:S01]  /*0250*/  LDCU.64 UR4, c[0x0][0x358] ;  /* 0x00006b00ff0477ac */ /* 0x000e220008000a00 */
[----:B------:R-:W-:Y:S01]  /*0260*/  IMAD R2, R0, R9, R9 ;  /* 0x0000000900027224 */ /* 0x000fe200078e0209 */
[----:B-1----:R-:W-:Y:S01]  /*0270*/  ISETP.NE.AND P1, PT, R13, R4, PT ;  /* 0x000000040d00720c */ /* 0x002fe20003f25270 */
[----:B------:R-:W-:Y:S01]  /*0280*/  IMAD R8, R8, R7, R13 ;  /* 0x0000000708087224 */ /* 0x000fe200078e020d */
[----:B------:R-:W-:Y:S02]  /*0290*/  ISETP.NE.OR P0, PT, R5, UR7, P0 ;  /* 0x0000000705007c0c */ /* 0x000fe40008705670 */
[----:B------:R-:W-:Y:S01]  /*02a0*/  LEA R3, R11, R2, 0x1 ;  /* 0x000000020b037211 */ /* 0x000fe200078e08ff */
[----:B------:R-:W-:Y:S01]  /*02b0*/  IMAD R0, R0, R9, R8 ;  /* 0x0000000900007224 */ /* 0x000fe200078e0208 */
[----:B------:R-:W-:Y:S02]  /*02c0*/  LOP3.LUT P2, R2, R5, RZ, R6, 0xfa, !PT ;  /* 0x000000ff05027212 */ /* 0x000fe4000784fa06 */
[----:B------:R-:W-:-:S02]  /*02d0*/  IADD3 R8, PT, PT, R8, R3, RZ ;  /* 0x0000000308087210 */ /* 0x000fc40007ffe0ff */
[C---:B------:R-:W-:Y:S02]  /*02e0*/  IADD3 R18, PT, PT, R0.reuse, R9, RZ ;  /* 0x0000000900127210 */ /* 0x040fe40007ffe0ff */
[----:B------:R-:W-:Y:S02]  /*02f0*/  LEA R0, R0, R0, 0x1 ;  /* 0x0000000000007211 */ /* 0x000fe400078e08ff */
[----:B------:R-:W-:Y:S02]  /*0300*/  LEA R10, R18, R18, 0x1 ;  /* 0x00000012120a7211 */ /* 0x000fe400078e08ff */
[----:B------:R-:W-:Y:S02]  /*0310*/  LEA R12, R8, R8, 0x1 ;  /* 0x00000008080c7211 */ /* 0x000fe400078e08ff */
[C---:B------:R-:W-:Y:S02]  /*0320*/  ISETP.NE.OR P1, PT, R7.reuse, UR6, P1 ;  /* 0x0000000607007c0c */ /* 0x040fe40008f25670 */
[----:B------:R-:W-:-:S02]  /*0330*/  LOP3.LUT R3, R7, R13, RZ, 0xfc, !PT ;  /* 0x0000000d07037212 */ /* 0x000fc400078efcff */
[----:B------:R-:W-:Y:S02]  /*0340*/  IADD3 R22, PT, PT, R0, -0x3, RZ ;  /* 0xfffffffd00167810 */ /* 0x000fe40007ffe0ff */
[----:B------:R-:W-:Y:S02]  /*0350*/  IADD3 R6, PT, PT, R10, -0x3, RZ ;  /* 0xfffffffd0a067810 */ /* 0x000fe40007ffe0ff */
[----:B------:R-:W-:Y:S01]  /*0360*/  IADD3 R14, PT, PT, R12, -0x3, RZ ;  /* 0xfffffffd0c0e7810 */ /* 0x000fe20007ffe0ff */
[----:B0-----:R-:W-:Y:S06]  /*0370*/  @P2 BRA `(.L_x_14) ;  /* 0x0000000c00382947 */ /* 0x001fec0003800000 */
[----:B------:R-:W-:-:S13]  /*0380*/  LOP3.LUT P0, RZ, R2, R7, R13, 0xfe, !PT ;  /* 0x0000000702ff7212 */ /* 0x000fda000780fe0d */
[----:B------:R-:W-:Y:S05]  /*0390*/  @P0 BRA `(.L_x_15) ;  /* 0x00000004000c0947 */ /* 0x000fea0003800000 */
[----:B------:R-:W0:Y:S01]  /*03a0*/  LDC.64 R4, c[0x0][0x388] ;  /* 0x0000e200ff047b82 */ /* 0x000e220000000a00 */
[----:B------:R-:W-:-:S04]  /*03b0*/  IADD3 R7, PT, PT, R18, R9, RZ ;  /* 0x0000000912077210 */ /* 0x000fc80007ffe0ff */
[----:B------:R-:W-:-:S03]  /*03c0*/  LEA R7, R7, R7, 0x1 ;  /* 0x0000000707077211 */ /* 0x000fc600078e08ff */
[----:B------:R-:W1:Y:S01]  /*03d0*/  LDC.64 R2, c[0x0][0x398] ;  /* 0x0000e600ff027b82 */ /* 0x000e620000000a00 */
[C---:B------:R-:W-:Y:S01]  /*03e0*/  IADD3 R19, PT, PT, R7.reuse, 0x3, RZ ;  /* 0x0000000307137810 */ /* 0x040fe20007ffe0ff */
[----:B0-----:R-:W-:-:S04]  /*03f0*/  IMAD.WIDE.U32 R16, R7, 0x4, R4 ;  /* 0x0000000407107825 */ /* 0x001fc800078e0004 */
[----:B------:R-:W-:Y:S02]  /*0400*/  IMAD.WIDE.U32 R18, R19, 0x4, R4 ;  /* 0x0000000413127825 */ /* 0x000fe400078e0004 */
[----:B------:R-:W2:Y:S04]  /*0410*/  LDG.E R16, desc[UR4][R16.64] ;  /* 0x0000000410107981 */ /* 0x000ea8000c1e1900 */
[----:B-1----:R-:W2:Y:S04]  /*0420*/  LDG.E R14, desc[UR4][R2.64] ;  /* 0x00000004020e7981 */ /* 0x002ea8000c1e1900 */
[----:B------:R-:W3:Y:S04]  /*0430*/  LDG.E R13, desc[UR4][R2.64+0x24] ;  /* 0x00002404020d7981 */ /* 0x000ee8000c1e1900 */
[----:B------:R-:W4:Y:S04]  /*0440*/  LDG.E R12, desc[UR4][R18.64] ;  /* 0x00000004120c7981 */ /* 0x000f28000c1e1900 */
[----:B------:R-:W4:Y:S04]  /*0450*/  LDG.E R15, desc[UR4][R2.64+0x4] ;  /* 0x00000404020f7981 */ /* 0x000f28000c1e1900 */
[----:B------:R-:W5:Y:S01]  /*0460*/  LDG.E R11, desc[UR4][R2.64+0x28] ;  /* 0x00002804020b7981 */ /* 0x000f62000c1e1900 */
[----:B------:R-:W-:-:S02]  /*0470*/  IADD3 R21, PT, PT, R7, 0x6, RZ ;  /* 0x0000000607157810 */ /* 0x000fc40007ffe0ff */
[----:B------:R-:W-:Y:S01]  /*0480*/  IADD3 R23, PT, PT, R10, 0x3, RZ ;  /* 0x000000030a177810 */ /* 0x000fe20007ffe0ff */
[----:B------:R-:W5:Y:S01]  /*0490*/  LDG.E R19, desc[UR4][R2.64+0x8] ;  /* 0x0000080402137981 */ /* 0x000f62000c1e1900 */
[----:B------:R-:W-:Y:S01]  /*04a0*/  IADD3 R25, PT, PT, R8, R9, RZ ;  /* 0x0000000908197210 */ /* 0x000fe20007ffe0ff */
[--C-:B------:R-:W-:Y:S01]  /*04b0*/  IMAD.WIDE.U32 R20, R21, 0x4, R4.reuse ;  /* 0x0000000415147825 */ /* 0x100fe200078e0004 */
[C---:B------:R-:W-:Y:S01]  /*04c0*/  IADD3 R29, PT, PT, R10.reuse, 0x6, RZ ;  /* 0x000000060a1d7810 */ /* 0x040fe20007ffe0ff */
[----:B------:R-:W5:Y:S02]  /*04d0*/  LDG.E R27, desc[UR4][R2.64+0x30] ;  /* 0x00003004021b7981 */ /* 0x000f64000c1e1900 */
[--C-:B------:R-:W-:Y:S01]  /*04e0*/  IMAD.WIDE.U32 R22, R23, 0x4, R4.reuse ;  /* 0x0000000417167825 */ /* 0x100fe200078e0004 */
[----:B------:R-:W-:Y:S01]  /*04f0*/  LEA R25, R25, R25, 0x1 ;  /* 0x0000001919197211 */ /* 0x000fe200078e08ff */
[----:B------:R-:W5:Y:S02]  /*0500*/  LDG.E R20, desc[UR4][R20.64] ;  /* 0x0000000414147981 */ /* 0x000f64000c1e1900 */
[----:B------:R-:W-:-:S02]  /*0510*/  IMAD.WIDE.U32 R6, R10, 0x4, R4 ;  /* 0x000000040a067825 */ /* 0x000fc400078e0004 */
[----:B------:R-:W5:Y:S01]  /*0520*/  LDG.E R17, desc[UR4][R22.64] ;  /* 0x0000000416117981 */ /* 0x000f62000c1e1900 */
[C---:B------:R-:W-:Y:S01]  /*0530*/  IADD3 R24, PT, PT, R25.reuse, 0x3, RZ ;  /* 0x0000000319187810 */ /* 0x040fe20007ffe0ff */
[C-C-:B------:R-:W-:Y:S01]  /*0540*/  IMAD.WIDE.U32 R8, R25.reuse, 0x4, R4.reuse ;  /* 0x0000000419087825 */ /* 0x140fe200078e0004 */
[----:B------:R-:W-:Y:S01]  /*0550*/  IADD3 R26, PT, PT, R25, 0x6, RZ ;  /* 0x00000006191a7810 */ /* 0x000fe20007ffe0ff */
[----:B------:R0:W5:Y:S04]  /*0560*/  LDG.E R18, desc[UR4][R6.64] ;  /* 0x0000000406127981 */ /* 0x000168000c1e1900 */
[----:B------:R-:W5:Y:S04]  /*0570*/  LDG.E R25, desc[UR4][R2.64+0xc] ;  /* 0x00000c0402197981 */ /* 0x000f68000c1e1900 */
[----:B------:R-:W5:Y:S01]  /*0580*/  LDG.E R23, desc[UR4][R2.64+0x2c] ;  /* 0x00002c0402177981 */ /* 0x000f62000c1e1900 */
[----:B------:R-:W-:-:S03]  /*0590*/  IMAD.WIDE.U32 R28, R29, 0x4, R4 ;  /* 0x000000041d1c7825 */ /* 0x000fc600078e0004 */
[----:B------:R-:W5:Y:S01]  /*05a0*/  LDG.E R22, desc[UR4][R2.64+0x34] ;  /* 0x0000340402167981 */ /* 0x000f62000c1e1900 */
[----:B0-----:R-:W-:-:S03]  /*05b0*/  IMAD.WIDE.U32 R6, R24, 0x4, R4 ;  /* 0x0000000418067825 */ /* 0x001fc600078e0004 */
[----:B------:R-:W5:Y:S04]  /*05c0*/  LDG.E R24, desc[UR4][R2.64+0x10] ;  /* 0x0000100402187981 */ /* 0x000f68000c1e1900 */
[----:B------:R-:W5:Y:S04]  /*05d0*/  LDG.E R10, desc[UR4][R28.64] ;  /* 0x000000041c0a7981 */ /* 0x000f68000c1e1900 */
[----:B------:R-:W5:Y:S01]  /*05e0*/  LDG.E R21, desc[UR4][R2.64+0x14] ;  /* 0x0000140402157981 */ /* 0x000f62000c1e1900 */
[----:B------:R-:W-:-:S03]  /*05f0*/  IMAD.WIDE.U32 R4, R26, 0x4, R4 ;  /* 0x000000041a047825 */ /* 0x000fc600078e0004 */
[----:B------:R-:W5:Y:S04]  /*0600*/  LDG.E R8, desc[UR4][R8.64] ;  /* 0x0000000408087981 */ /* 0x000f68000c1e1900 */
[----:B------:R-:W5:Y:S04]  /*0610*/  LDG.E R29, desc[UR4][R2.64+0x18] ;  /* 0x00001804021d7981 */ /* 0x000f68000c1e1900 */
[----:B------:R-:W5:Y:S04]  /*0620*/  LDG.E R6, desc[UR4][R6.64] ;  /* 0x0000000406067981 */ /* 0x000f68000c1e1900 */
[----:B------:R-:W5:Y:S04]  /*0630*/  LDG.E R9, desc[UR4][R2.64+0x3c] ;  /* 0x00003c0402097981 */ /* 0x000f68000c1e1900 */
[----:B------:R-:W5:Y:S04]  /*0640*/  LDG.E R4, desc[UR4][R4.64] ;  /* 0x0000000404047981 */ /* 0x000f68000c1e1900 */
[----:B------:R-:W5:Y:S01]  /*0650*/  LDG.E R26, desc[UR4][R2.64+0x44] ;  /* 0x00004404021a7981 */ /* 0x000f62000c1e1900 */
[----:B--2---:R-:W-:-:S02]  /*0660*/  IMAD R14, R16, R14, RZ ;  /* 0x0000000e100e7224 */ /* 0x004fc400078e02ff */
[----:B---3--:R-:W-:Y:S02]  /*0670*/  IMAD R16, R16, R13, RZ ;  /* 0x0000000d10107224 */ /* 0x008fe400078e02ff */
[----:B------:R-:W2:Y:S01]  /*0680*/  LDG.E R13, desc[UR4][R2.64+0x38] ;  /* 0x00003804020d7981 */ /* 0x000ea2000c1e1900 */
[----:B----4-:R-:W-:-:S03]  /*0690*/  IMAD R15, R12, R15, R14 ;  /* 0x0000000f0c0f7224 */ /* 0x010fc600078e020e */
[----:B------:R-:W3:Y:S01]  /*06a0*/  LDG.E R14, desc[UR4][R2.64+0x1c] ;  /* 0x00001c04020e7981 */ /* 0x000ee2000c1e1900 */
[----:B-----5:R-:W-:-:S03]  /*06b0*/  IMAD R11, R12, R11, R16 ;  /* 0x0000000b0c0b7224 */ /* 0x020fc600078e0210 */
[----:B------:R-:W4:Y:S04]  /*06c0*/  LDG.E R12, desc[UR4][R2.64+0x40] ;  /* 0x00004004020c7981 */ /* 0x000f28000c1e1900 */
[----:B------:R-:W5:Y:S01]  /*06d0*/  LDG.E R16, desc[UR4][R2.64+0x20] ;  /* 0x0000200402107981 */ /* 0x000f62000c1e1900 */
[----:B------:R-:W-:-:S04]  /*06e0*/  IMAD R15, R20, R19, R15 ;  /* 0x00000013140f7224 */ /* 0x000fc800078e020f */
[----:B------:R-:W-:Y:S02]  /*06f0*/  IMAD R15, R18, R25, R15 ;  /* 0x00000019120f7224 */ /* 0x000fe400078e020f */
[----:B------:R-:W-:-:S04]  /*0700*/  IMAD R11, R20, R23, R11 ;  /* 0x00000017140b7224 */ /* 0x000fc800078e020b */
[----:B------:R-:W-:Y:S02]  /*0710*/  IMAD R11, R18, R27, R11 ;  /* 0x0000001b120b7224 */ /* 0x000fe400078e020b */
[C---:B------:R-:W-:Y:S02]  /*0720*/  IMAD R15, R17.reuse, R24, R15 ;  /* 0x00000018110f7224 */ /* 0x040fe400078e020f */
[----:B------:R-:W-:Y:S02]  /*0730*/  IMAD R11, R17, R22, R11 ;  /* 0x00000016110b7224 */ /* 0x000fe400078e020b */
[----:B------:R-:W-:-:S04]  /*0740*/  IMAD R15, R10, R21, R15 ;  /* 0x000000150a0f7224 */ /* 0x000fc800078e020f */
[----:B------:R-:W-:Y:S02]  /*0750*/  IMAD R15, R8, R29, R15 ;  /* 0x0000001d080f7224 */ /* 0x000fe400078e020f */
[----:B--2---:R-:W-:-:S04]  /*0760*/  IMAD R11, R10, R13, R11 ;  /* 0x0000000d0a0b7224 */ /* 0x004fc800078e020b */
[----:B------:R-:W-:Y:S02]  /*0770*/  IMAD R9, R8, R9, R11 ;  /* 0x0000000908097224 */ /* 0x000fe400078e020b */
[C---:B---3--:R-:W-:Y:S02]  /*0780*/  IMAD R15, R6.reuse, R14, R15 ;  /* 0x0000000e060f7224 */ /* 0x048fe400078e020f */
[----:B----4-:R-:W-:Y:S02]  /*0790*/  IMAD R9, R6, R12, R9 ;  /* 0x0000000c06097224 */ /* 0x010fe400078e0209 */
[C---:B-----5:R-:W-:Y:S02]  /*07a0*/  IMAD R20, R4.reuse, R16, R15 ;  /* 0x0000001004147224 */ /* 0x060fe400078e020f */
[----:B------:R-:W-:Y:S01]  /*07b0*/  IMAD R4, R4, R26, R9 ;  /* 0x0000001a04047224 */ /* 0x000fe200078e0209 */
[----:B------:R-:W-:Y:S06]  /*07c0*/  BRA `(.L_x_16) ;  /* 0x0000001c00cc7947 */ /* 0x000fec0003800000 */
.L_x_15:
[----:B------:R-:W-:Y:S05]  /*07d0*/  @P1 BRA `(.L_x_17) ;  /* 0x0000000400141947 */ /* 0x000fea0003800000 */
[----:B------:R-:W0:Y:S01]  /*07e0*/  LDC.64 R4, c[0x0][0x388] ;  /* 0x0000e200ff047b82 */ /* 0x000e220000000a00 */
[----:B------:R-:W-:-:S07]  /*07f0*/  HFMA2 R16, -RZ, RZ, 0, 1.78813934326171875e-07 ;  /* 0x00000003ff107431 */ /* 0x000fce00000001ff */
[----:B------:R-:W1:Y:S01]  /*0800*/  LDC.64 R2, c[0x0][0x398] ;  /* 0x0000e600ff027b82 */ /* 0x000e620000000a00 */
[----:B------:R-:W-:-:S05]  /*0810*/  IMAD R23, R9, R16, -0x3 ;  /* 0xfffffffd09177424 */ /* 0x000fca00078e0210 */
[-C--:B------:R-:W-:Y:S02]  /*0820*/  IADD3 R27, PT, PT, R6, R23.reuse, RZ ;  /* 0x00000017061b7210 */ /* 0x080fe40007ffe0ff */
[----:B------:R-:W-:-:S03]  /*0830*/  IADD3 R25, PT, PT, R10, R23, RZ ;  /* 0x000000170a197210 */ /* 0x000fc60007ffe0ff */
[----:B0-----:R-:W-:Y:S01]  /*0840*/  IMAD.WIDE.U32 R26, R27, 0x4, R4 ;  /* 0x000000041b1a7825 */ /* 0x001fe200078e0004 */
[----:B------:R-:W-:-:S03]  /*0850*/  IADD3 R6, PT, PT, R18, R9, RZ ;  /* 0x0000000912067210 */ /* 0x000fc60007ffe0ff */
[----:B------:R-:W-:Y:S01]  /*0860*/  IMAD.WIDE.U32 R24, R25, 0x4, R4 ;  /* 0x0000000419187825 */ /* 0x000fe200078e0004 */
[----:B------:R0:W2:Y:S04]  /*0870*/  LDG.E R16, desc[UR4][R26.64] ;  /* 0x000000041a107981 */ /* 0x0000a8000c1e1900 */
[----:B-1----:R-:W2:Y:S04]  /*0880*/  LDG.E R17, desc[UR4][R2.64] ;  /* 0x0000000402117981 */ /* 0x002ea8000c1e1900 */
[----:B------:R-:W3:Y:S01]  /*0890*/  LDG.E R19, desc[UR4][R2.64+0x24] ;  /* 0x0000240402137981 */ /* 0x000ee2000c1e1900 */
[----:B------:R-:W-:-:S03]  /*08a0*/  LEA R7, R6, R6, 0x1 ;  /* 0x0000000606077211 */ /* 0x000fc600078e08ff */
[----:B------:R1:W4:Y:S04]  /*08b0*/  LDG.E R13, desc[UR4][R24.64] ;  /* 0x00000004180d7981 */ /* 0x000328000c1e1900 */
[----:B------:R-:W4:Y:S04]  /*08c0*/  LDG.E R18, desc[UR4][R2.64+0x28] ;  /* 0x0000280402127981 */ /* 0x000f28000c1e1900 */
[----:B------:R-:W5:Y:S01]  /*08d0*/  LDG.E R20, desc[UR4][R2.64+0x4] ;  /* 0x0000040402147981 */ /* 0x000f62000c1e1900 */
[----:B------:R-:W-:-:S03]  /*08e0*/  IMAD.WIDE.U32 R6, R7, 0x4, R4 ;  /* 0x0000000407067825 */ /* 0x000fc600078e0004 */
[----:B------:R-:W5:Y:S04]  /*08f0*/  LDG.E R21, desc[UR4][R2.64+0x8] ;  /* 0x0000080402157981 */ /* 0x000f68000c1e1900 */
[----:B------:R-:W5:Y:S01]  /*0900*/  LDG.E R6, desc[UR4][R6.64] ;  /* 0x0000000406067981 */ /* 0x000f62000c1e1900 */
[----:B------:R-:W-:Y:S02]  /*0910*/  IADD3 R15, PT, PT, R22, R23, RZ ;  /* 0x00000017160f7210 */ /* 0x000fe40007ffe0ff */
[----:B------:R-:W-:Y:S01]  /*0920*/  IADD3 R22, PT, PT, R8, R9, RZ ;  /* 0x0000000908167210 */ /* 0x000fe20007ffe0ff */
[--C-:B------:R-:W-:Y:S01]  /*0930*/  IMAD.WIDE.U32 R10, R10, 0x4, R4.reuse ;  /* 0x000000040a0a7825 */ /* 0x100fe200078e0004 */
[-C--:B0-----:R-:W-:Y:S01]  /*0940*/  IADD3 R27, PT, PT, R0, R23.reuse, RZ ;  /* 0x00000017001b7210 */ /* 0x081fe20007ffe0ff */
[----:B------:R-:W5:Y:S02]  /*0950*/  LDG.E R24, desc[UR4][R2.64+0x44] ;  /* 0x0000440402187981 */ /* 0x000f64000c1e1900 */
[--C-:B------:R-:W-:Y:S01]  /*0960*/  IMAD.WIDE.U32 R8, R15, 0x4, R4.reuse ;  /* 0x000000040f087825 */ /* 0x100fe200078e0004 */
[-C--:B-1----:R-:W-:Y:S01]  /*0970*/  IADD3 R25, PT, PT, R14, R23.reuse, RZ ;  /* 0x000000170e197210 */ /* 0x082fe20007ffe0ff */
[----:B------:R-:W5:Y:S01]  /*0980*/  LDG.E R7, desc[UR4][R2.64+0x2c] ;  /* 0x00002c0402077981 */ /* 0x000f62000c1e1900 */
[----:B------:R-:W-:Y:S01]  /*0990*/  IADD3 R23, PT, PT, R12, R23, RZ ;  /* 0x000000170c177210 */ /* 0x000fe20007ffe0ff */
[----:B------:R-:W-:-:S02]  /*09a0*/  IMAD.WIDE.U32 R14, R27, 0x4, R4 ;  /* 0x000000041b0e7825 */ /* 0x000fc400078e0004 */
[----:B------:R-:W5:Y:S01]  /*09b0*/  LDG.E R8, desc[UR4][R8.64] ;  /* 0x0000000408087981 */ /* 0x000f62000c1e1900 */
[----:B------:R-:W-:-:S03]  /*09c0*/  LEA R29, R22, R22, 0x1 ;  /* 0x00000016161d7211 */ /* 0x000fc600078e08ff */
[----:B------:R-:W5:Y:S04]  /*09d0*/  LDG.E R27, desc[UR4][R2.64+0x30] ;  /* 0x00003004021b7981 */ /* 0x000f68000c1e1900 */
[----:B------:R-:W5:Y:S04]  /*09e0*/  LDG.E R22, desc[UR4][R2.64+0x10] ;  /* 0x0000100402167981 */ /* 0x000f68000c1e1900 */
[----:B------:R-:W5:Y:S04]  /*09f0*/  LDG.E R10, desc[UR4][R10.64] ;  /* 0x000000040a0a7981 */ /* 0x000f68000c1e1900 */
[----:B------:R-:W5:Y:S04]  /*0a00*/  LDG.E R9, desc[UR4][R2.64+0x38] ;  /* 0x0000380402097981 */ /* 0x000f68000c1e1900 */
[----:B------:R-:W5:Y:S01]  /*0a10*/  LDG.E R11, desc[UR4][R2.64+0x14] ;  /* 0x00001404020b7981 */ /* 0x000f62000c1e1900 */
[----:B--2---:R-:W-:-:S03]  /*0a20*/  IMAD R12, R17, R16, RZ ;  /* 0x00000010110c7224 */ /* 0x004fc600078e02ff */
[----:B------:R0:W2:Y:S01]  /*0a30*/  LDG.E R17, desc[UR4][R14.64] ;  /* 0x000000040e117981 */ /* 0x0000a2000c1e1900 */
[----:B---3--:R-:W-:-:S03]  /*0a40*/  IMAD R16, R19, R16, RZ ;  /* 0x0000001013107224 */ /* 0x008fc600078e02ff */
[----:B------:R-:W3:Y:S01]  /*0a50*/  LDG.E R19, desc[UR4][R2.64+0xc] ;  /* 0x00000c0402137981 */ /* 0x000ee2000c1e1900 */
[----:B----4-:R-:W-:-:S03]  /*0a60*/  IMAD R18, R18, R13, R16 ;  /* 0x0000000d12127224 */ /* 0x010fc600078e0210 */
[----:B------:R-:W4:Y:S01]  /*0a70*/  LDG.E R16, desc[UR4][R2.64+0x34] ;  /* 0x0000340402107981 */ /* 0x000f22000c1e1900 */
[----:B-----5:R-:W-:Y:S02]  /*0a80*/  IMAD R20, R20, R13, R12 ;  /* 0x0000000d14147224 */ /* 0x020fe400078e020c */
[--C-:B------:R-:W-:Y:S02]  /*0a90*/  IMAD.WIDE.U32 R12, R25, 0x4, R4.reuse ;  /* 0x00000004190c7825 */ /* 0x100fe400078e0004 */
[----:B------:R-:W5:Y:S02]  /*0aa0*/  LDG.E R25, desc[UR4][R2.64+0x18] ;  /* 0x0000180402197981 */ /* 0x000f64000c1e1900 */
[--C-:B0-----:R-:W-:Y:S02]  /*0ab0*/  IMAD.WIDE.U32 R14, R23, 0x4, R4.reuse ;  /* 0x00000004170e7825 */ /* 0x101fe400078e0004 */
[----:B------:R-:W5:Y:S02]  /*0ac0*/  LDG.E R12, desc[UR4][R12.64] ;  /* 0x000000040c0c7981 */ /* 0x000f64000c1e1900 */
[----:B------:R-:W-:-:S02]  /*0ad0*/  IMAD.WIDE.U32 R4, R29, 0x4, R4 ;  /* 0x000000041d047825 */ /* 0x000fc400078e0004 */
[----:B------:R-:W5:Y:S02]  /*0ae0*/  LDG.E R23, desc[UR4][R2.64+0x3c] ;  /* 0x00003c0402177981 */ /* 0x000f64000c1e1900 */
[C---:B------:R-:W-:Y:S02]  /*0af0*/  IMAD R26, R6.reuse, R21, R20 ;  /* 0x00000015061a7224 */ /* 0x040fe400078e0214 */
[----:B------:R-:W5:Y:S04]  /*0b00*/  LDG.E R14, desc[UR4][R14.64] ;  /* 0x000000040e0e7981 */ /* 0x000f68000c1e1900 */
[----:B------:R-:W5:Y:S04]  /*0b10*/  LDG.E R29, desc[UR4][R2.64+0x1c] ;  /* 0x00001c04021d7981 */ /* 0x000f68000c1e1900 */
[----:B------:R-:W5:Y:S04]  /*0b20*/  LDG.E R21, desc[UR4][R2.64+0x40] ;  /* 0x0000400402157981 */ /* 0x000f68000c1e1900 */
[----:B------:R-:W5:Y:S04]  /*0b30*/  LDG.E R4, desc[UR4][R4.64] ;  /* 0x0000000404047981 */ /* 0x000f68000c1e1900 */
[----:B------:R-:W5:Y:S01]  /*0b40*/  LDG.E R20, desc[UR4][R2.64+0x20] ;  /* 0x0000200402147981 */ /* 0x000f62000c1e1900 */
[----:B------:R-:W-:-:S04]  /*0b50*/  IMAD R7, R6, R7, R18 ;  /* 0x0000000706077224 */ /* 0x000fc800078e0212 */
[-C--:B------:R-:W-:Y:S02]  /*0b60*/  IMAD R7, R27, R8.reuse, R7 ;  /* 0x000000081b077224 */ /* 0x080fe400078e0207 */
[----:B---3--:R-:W-:-:S04]  /*0b70*/  IMAD R19, R19, R8, R26 ;  /* 0x0000000813137224 */ /* 0x008fc800078e021a */
[-C--:B--2---:R-:W-:Y:S02]  /*0b80*/  IMAD R19, R22, R17.reuse, R19 ;  /* 0x0000001116137224 */ /* 0x084fe400078e0213 */
[----:B----4-:R-:W-:Y:S02]  /*0b90*/  IMAD R7, R16, R17, R7 ;  /* 0x0000001110077224 */ /* 0x010fe400078e0207 */
[C---:B------:R-:W-:Y:S02]  /*0ba0*/  IMAD R11, R10.reuse, R11, R19 ;  /* 0x0000000b0a0b7224 */ /* 0x040fe400078e0213 */
[----:B------:R-:W-:Y:S02]  /*0bb0*/  IMAD R7, R10, R9, R7 ;  /* 0x000000090a077224 */ /* 0x000fe400078e0207 */
[-C--:B-----5:R-:W-:Y:S02]  /*0bc0*/  IMAD R11, R25, R12.reuse, R11 ;  /* 0x0000000c190b7224 */ /* 0x0a0fe400078e020b */
[----:B------:R-:W-:-:S02]  /*0bd0*/  IMAD R7, R23, R12, R7 ;  /* 0x0000000c17077224 */ /* 0x000fc400078e0207 */
[-C--:B------:R-:W-:Y:S02]  /*0be0*/  IMAD R11, R29, R14.reuse, R11 ;  /* 0x0000000e1d0b7224 */ /* 0x080fe400078e020b */
[----:B------:R-:W-:Y:S02]  /*0bf0*/  IMAD R7, R21, R14, R7 ;  /* 0x0000000e15077224 */ /* 0x000fe400078e0207 */
[C---:B------:R-:W-:Y:S02]  /*0c00*/  IMAD R20, R4.reuse, R20, R11 ;  /* 0x0000001404147224 */ /* 0x040fe400078e020b */
[----:B------:R-:W-:Y:S01]  /*0c10*/  IMAD R4, R4, R24, R7 ;  /* 0x0000001804047224 */ /* 0x000fe200078e0207 */
[----:B------:R-:W-:Y:S06]  /*0c20*/  BRA `(.L_x_16) ;  /* 0x0000001800b47947 */ /* 0x000fec0003800000 */
.L_x_17:
[----:B------:R-:W0:Y:S01]  /*0c30*/  LDC.64 R4, c[0x0][0x388] ;  /* 0x0000e200ff047b82 */ /* 0x000e220000000a00 */
[----:B------:R-:W-:Y:S01]  /*0c40*/  IADD3 R18, PT, PT, R18, R9, RZ ;  /* 0x0000000912127210 */ /* 0x000fe20007ffe0ff */
[----:B------:R-:W-:-:S03]  /*0c50*/  IMAD R7, R9, 0x3, R6 ;  /* 0x0000000309077824 */ /* 0x000fc600078e0206 */
[----:B------:R-:W-:-:S03]  /*0c60*/  LEA R29, R18, R18, 0x1 ;  /* 0x00000012121d7211 */ /* 0x000fc600078e08ff */
[----:B------:R-:W1:Y:S01]  /*0c70*/  LDC.64 R2, c[0x0][0x398] ;  /* 0x0000e600ff027b82 */ /* 0x000e620000000a00 */
[----:B0-----:R-:W-:-:S04]  /*0c80*/  IMAD.WIDE.U32 R26, R7, 0x4, R4 ;  /* 0x00000004071a7825 */ /* 0x001fc800078e0004 */
[----:B------:R-:W-:Y:S01]  /*0c90*/  IMAD.WIDE.U32 R28, R29, 0x4, R4 ;  /* 0x000000041d1c7825 */ /* 0x000fe200078e0004 */
[----:B------:R0:W2:Y:S04]  /*0ca0*/  LDG.E R21, desc[UR4][R26.64] ;  /* 0x000000041a157981 */ /* 0x0000a8000c1e1900 */
[----:B-1----:R-:W2:Y:S04]  /*0cb0*/  LDG.E R18, desc[UR4][R2.64] ;  /* 0x0000000402127981 */ /* 0x002ea8000c1e1900 */
[----:B------:R-:W3:Y:S04]  /*0cc0*/  LDG.E R20, desc[UR4][R2.64+0x24] ;  /* 0x0000240402147981 */ /* 0x000ee8000c1e1900 */
[----:B------:R-:W4:Y:S04]  /*0cd0*/  LDG.E R16, desc[UR4][R28.64] ;  /* 0x000000041c107981 */ /* 0x000f28000c1e1900 */
[----:B------:R-:W4:Y:S04]  /*0ce0*/  LDG.E R17, desc[UR4][R2.64+0x4] ;  /* 0x0000040402117981 */ /* 0x000f28000c1e1900 */
[----:B------:R-:W5:Y:S01]  /*0cf0*/  LDG.E R19, desc[UR4][R2.64+0x28] ;  /* 0x0000280402137981 */ /* 0x000f62000c1e1900 */
[----:B------:R-:W-:Y:S01]  /*0d00*/  IADD3 R15, PT, PT, R7, 0x6, RZ ;  /* 0x00000006070f7810 */ /* 0x000fe20007ffe0ff */
[----:B------:R-:W-:-:S02]  /*0d10*/  IMAD R23, R9, 0x3, R22 ;  /* 0x0000000309177824 */ /* 0x000fc400078e0216 */
[----:B------:R-:W-:Y:S01]  /*0d20*/  IMAD R25, R9, 0x3, R14 ;  /* 0x0000000309197824 */ /* 0x000fe200078e020e */
[----:B------:R-:W-:Y:S01]  /*0d30*/  IADD3 R8, PT, PT, R8, R9, RZ ;  /* 0x0000000908087210 */ /* 0x000fe20007ffe0ff */
[--C-:B------:R-:W-:Y:S01]  /*0d40*/  IMAD.WIDE.U32 R14, R15, 0x4, R4.reuse ;  /* 0x000000040f0e7825 */ /* 0x100fe200078e0004 */
[----:B------:R-:W5:Y:S03]  /*0d50*/  LDG.E R24, desc[UR4][R2.64+0x8] ;  /* 0x0000080402187981 */ /* 0x000f66000c1e1900 */
[--C-:B------:R-:W-:Y:S01]  /*0d60*/  IMAD.WIDE.U32 R6, R23, 0x4, R4.reuse ;  /* 0x0000000417067825 */ /* 0x100fe200078e0004 */
[----:B0-----:R-:W-:Y:S01]  /*0d70*/  IADD3 R27, PT, PT, R25, 0x6, RZ ;  /* 0x00000006191b7810 */ /* 0x001fe20007ffe0ff */
[----:B------:R-:W5:Y:S02]  /*0d80*/  LDG.E R14, desc[UR4][R14.64] ;  /* 0x000000040e0e7981 */ /* 0x000f64000c1e1900 */
[--C-:B------:R-:W-:Y:S01]  /*0d90*/  IMAD.WIDE.U32 R10, R10, 0x4, R4.reuse ;  /* 0x000000040a0a7825 */ /* 0x100fe200078e0004 */
[----:B------:R-:W-:Y:S01]  /*0da0*/  IADD3 R9, PT, PT, R23, 0x6, RZ ;  /* 0x0000000617097810 */ /* 0x000fe20007ffe0ff */
[----:B------:R-:W5:Y:S02]  /*0db0*/  LDG.E R6, desc[UR4][R6.64] ;  /* 0x0000000406067981 */ /* 0x000f64000c1e1900 */
[----:B------:R-:W-:-:S02]  /*0dc0*/  IMAD.WIDE.U32 R12, R25, 0x4, R4 ;  /* 0x00000004190c7825 */ /* 0x000fc400078e0004 */
[----:B------:R-:W5:Y:S01]  /*0dd0*/  LDG.E R25, desc[UR4][R2.64+0x2c] ;  /* 0x00002c0402197981 */ /* 0x000f62000c1e1900 */
[----:B------:R-:W-:Y:S01]  /*0de0*/  LEA R23, R8, R8, 0x1 ;  /* 0x0000000808177211 */ /* 0x000fe200078e08ff */
[--C-:B------:R-:W-:Y:S02]  /*0df0*/  IMAD.WIDE.U32 R8, R9, 0x4, R4.reuse ;  /* 0x0000000409087825 */ /* 0x100fe400078e0004 */
[----:B------:R0:W5:Y:S04]  /*0e00*/  LDG.E R10, desc[UR4][R10.64] ;  /* 0x000000040a0a7981 */ /* 0x000168000c1e1900 */
[----:B------:R-:W5:Y:S01]  /*0e10*/  LDG.E R7, desc[UR4][R2.64+0xc] ;  /* 0x00000c0402077981 */ /* 0x000f62000c1e1900 */
[----:B------:R-:W-:-:S03]  /*0e20*/  IMAD.WIDE.U32 R22, R23, 0x4, R4 ;  /* 0x0000000417167825 */ /* 0x000fc600078e0004 */
[----:B------:R-:W5:Y:S04]  /*0e30*/  LDG.E R12, desc[UR4][R12.64] ;  /* 0x000000040c0c7981 */ /* 0x000f68000c1e1900 */
[----:B------:R-:W0:Y:S01]  /*0e40*/  LDG.E R11, desc[UR4][R2.64+0x30] ;  /* 0x00003004020b7981 */ /* 0x000e22000c1e1900 */
[----:B------:R-:W-:-:S03]  /*0e50*/  IMAD.WIDE.U32 R4, R27, 0x4, R4 ;  /* 0x000000041b047825 */ /* 0x000fc600078e0004 */
[----:B------:R-:W5:Y:S04]  /*0e60*/  LDG.E R15, desc[UR4][R2.64+0x10] ;  /* 0x00001004020f7981 */ /* 0x000f68000c1e1900 */
[----:B------:R-:W5:Y:S04]  /*0e70*/  LDG.E R13, desc[UR4][R2.64+0x34] ;  /* 0x00003404020d7981 */ /* 0x000f68000c1e1900 */
[----:B------:R-:W5:Y:S04]  /*0e80*/  LDG.E R8, desc[UR4][R8.64] ;  /* 0x0000000408087981 */ /* 0x000f68000c1e1900 */
        /* <DEDUP_REMOVED lines=14> */
[-C--:B------:R-:W-:Y:S02]  /*0f70*/  IMAD R17, R24, R14.reuse, R17 ;  /* 0x0000000e18117224 */ /* 0x080fe400078e0211 */
[----:B------:R-:W-:Y:S02]  /*0f80*/  IMAD R19, R25, R14, R19 ;  /* 0x0000000e19137224 */ /* 0x000fe400078e0213 */
[-C--:B------:R-:W-:Y:S02]  /*0f90*/  IMAD R7, R7, R6.reuse, R17 ;  /* 0x0000000607077224 */ /* 0x080fe400078e0211 */
[----:B0-----:R-:W-:-:S02]  /*0fa0*/  IMAD R11, R11, R6, R19 ;  /* 0x000000060b0b7224 */ /* 0x001fc400078e0213 */
[C---:B------:R-:W-:Y:S02]  /*0fb0*/  IMAD R7, R10.reuse, R15, R7 ;  /* 0x0000000f0a077224 */ /* 0x040fe400078e0207 */
[----:B------:R-:W-:Y:S02]  /*0fc0*/  IMAD R11, R10, R13, R11 ;  /* 0x0000000d0a0b7224 */ /* 0x000fe400078e020b */
[-C--:B------:R-:W-:Y:S02]  /*0fd0*/  IMAD R7, R27, R8.reuse, R7 ;  /* 0x000000081b077224 */ /* 0x080fe400078e0207 */
[----:B--2---:R-:W-:-:S04]  /*0fe0*/  IMAD R11, R21, R8, R11 ;  /* 0x00000008150b7224 */ /* 0x004fc800078e020b */
[-C--:B------:R-:W-:Y:S02]  /*0ff0*/  IMAD R11, R29, R12.reuse, R11 ;  /* 0x0000000c1d0b7224 */ /* 0x080fe400078e020b */
[----:B----4-:R-:W-:Y:S02]  /*1000*/  IMAD R7, R16, R12, R7 ;  /* 0x0000000c10077224 */ /* 0x010fe400078e0207 */
[C---:B------:R-:W-:Y:S02]  /*1010*/  IMAD R9, R22.reuse, R9, R11 ;  /* 0x0000000916097224 */ /* 0x040fe400078e020b */
[----:B---3--:R-:W-:-:S04]  /*1020*/  IMAD R7, R22, R18, R7 ;  /* 0x0000001216077224 */ /* 0x008fc800078e0207 */
[-C--:B-----5:R-:W-:Y:S02]  /*1030*/  IMAD R20, R20, R4.reuse, R7 ;  /* 0x0000000414147224 */ /* 0x0a0fe400078e0207 */
[----:B------:R-:W-:Y:S01]  /*1040*/  IMAD R4, R26, R4, R9 ;  /* 0x000000041a047224 */ /* 0x000fe200078e0209 */
[----:B------:R-:W-:Y:S06]  /*1050*/  BRA `(.L_x_16) ;  /* 0x0000001400a87947 */ /* 0x000fec0003800000 */
.L_x_14:
[----:B------:R-:W-:Y:S05]  /*1060*/  @P0 BRA `(.L_x_18) ;  /* 0x0000000c002c0947 */ /* 0x000fea0003800000 */
[----:B------:R-:W-:-:S13]  /*1070*/  ISETP.NE.AND P0, PT, R3, RZ, PT ;  /* 0x000000ff0300720c */ /* 0x000fda0003f05270 */
[----:B------:R-:W-:Y:S05]  /*1080*/  @P0 BRA `(.L_x_19) ;  /* 0x0000000400080947 */ /* 0x000fea0003800000 */
[----:B------:R-:W0:Y:S01]  /*1090*/  LDC.64 R4, c[0x0][0x388] ;  /* 0x0000e200ff047b82 */ /* 0x000e220000000a00 */
[----:B------:R-:W-:-:S05]  /*10a0*/  IMAD R11, R9, -0x3, R10 ;  /* 0xfffffffd090b7824 */ /* 0x000fca00078e020a */
[C---:B------:R-:W-:Y:S02]  /*10b0*/  IADD3 R21, PT, PT, R11.reuse, 0x3, RZ ;  /* 0x000000030b157810 */ /* 0x040fe40007ffe0ff */
        /* <DEDUP_REMOVED lines=10> */
[----:B------:R-:W-:-:S02]  /*1160*/  IMAD R19, R9, -0x3, R12 ;  /* 0xfffffffd09137824 */ /* 0x000fc400078e020c */
[----:B------:R-:W-:Y:S01]  /*1170*/  IMAD R9, R9, -0x3, R0 ;  /* 0xfffffffd09097824 */ /* 0x000fe200078e0200 */
[----:B------:R-:W5:Y:S01]  /*1180*/  LDG.E R20, desc[UR4][R2.64+0x2c] ;  /* 0x00002c0402147981 */ /* 0x000f62000c1e1900 */
[--C-:B------:R-:W-:Y:S01]  /*1190*/  IMAD.WIDE.U32 R24, R25, 0x4, R4.reuse ;  /* 0x0000000419187825 */ /* 0x100fe200078e0004 */
[----:B------:R-:W-:Y:S02]  /*11a0*/  IADD3 R27, PT, PT, R19, 0x3, RZ ;  /* 0x00000003131b7810 */ /* 0x000fe40007ffe0ff */
[----:B0-----:R-:W-:Y:S01]  /*11b0*/  IADD3 R7, PT, PT, R9, 0x3, RZ ;  /* 0x0000000309077810 */ /* 0x001fe20007ffe0ff */
[C-C-:B------:R-:W-:Y:S01]  /*11c0*/  IMAD.WIDE.U32 R22, R19.reuse, 0x4, R4.reuse ;  /* 0x0000000413167825 */ /* 0x140fe200078e0004 */
[----:B------:R-:W-:Y:S01]  /*11d0*/  IADD3 R29, PT, PT, R19, 0x6, RZ ;  /* 0x00000006131d7810 */ /* 0x000fe20007ffe0ff */
[----:B------:R-:W5:Y:S02]  /*11e0*/  LDG.E R21, desc[UR4][R24.64] ;  /* 0x0000000418157981 */ /* 0x000f64000c1e1900 */
[C-C-:B------:R-:W-:Y:S01]  /*11f0*/  IMAD.WIDE.U32 R10, R9.reuse, 0x4, R4.reuse ;  /* 0x00000004090a7825 */ /* 0x140fe200078e0004 */
[----:B------:R-:W-:Y:S01]  /*1200*/  IADD3 R9, PT, PT, R9, 0x6, RZ ;  /* 0x0000000609097810 */ /* 0x000fe20007ffe0ff */
[----:B------:R-:W5:Y:S02]  /*1210*/  LDG.E R19, desc[UR4][R2.64+0x8] ;  /* 0x0000080402137981 */ /* 0x000f64000c1e1900 */
[----:B------:R-:W-:-:S02]  /*1220*/  IMAD.WIDE.U32 R6, R7, 0x4, R4 ;  /* 0x0000000407067825 */ /* 0x000fc400078e0004 */
[----:B------:R-:W5:Y:S02]  /*1230*/  LDG.E R22, desc[UR4][R22.64] ;  /* 0x0000000416167981 */ /* 0x000f64000c1e1900 */
[--C-:B------:R-:W-:Y:S02]  /*1240*/  IMAD.WIDE.U32 R8, R9, 0x4, R4.reuse ;  /* 0x0000000409087825 */ /* 0x100fe400078e0004 */
[----:B------:R0:W5:Y:S04]  /*1250*/  LDG.E R12, desc[UR4][R10.64] ;  /* 0x000000040a0c7981 */ /* 0x000168000c1e1900 */
[----:B------:R-:W5:Y:S04]  /*1260*/  LDG.E R25, desc[UR4][R2.64+0x30] ;  /* 0x0000300402197981 */ /* 0x000f68000c1e1900 */
[----:B------:R-:W5:Y:S01]  /*1270*/  LDG.E R23, desc[UR4][R2.64+0xc] ;  /* 0x00000c0402177981 */ /* 0x000f62000c1e1900 */
[----:B0-----:R-:W-:-:S03]  /*1280*/  IMAD.WIDE.U32 R10, R27, 0x4, R4 ;  /* 0x000000041b0a7825 */ /* 0x001fc600078e0004 */
[----:B------:R-:W5:Y:S01]  /*1290*/  LDG.E R6, desc[UR4][R6.64] ;  /* 0x0000000406067981 */ /* 0x000f62000c1e1900 */
        /* <DEDUP_REMOVED lines=9> */
[----:B--2---:R-:W-:-:S03]  /*1330*/  IMAD R24, R15, R14, RZ ;  /* 0x0000000e0f187224 */ /* 0x004fc600078e02ff */
[----:B------:R-:W2:Y:S01]  /*1340*/  LDG.E R15, desc[UR4][R2.64+0x38] ;  /* 0x00003804020f7981 */ /* 0x000ea2000c1e1900 */
[----:B---3--:R-:W-:-:S03]  /*1350*/  IMAD R14, R17, R14, RZ ;  /* 0x0000000e110e7224 */ /* 0x008fc600078e02ff */
[----:B------:R-:W3:Y:S01]  /*1360*/  LDG.E R17, desc[UR4][R2.64+0x14] ;  /* 0x0000140402117981 */ /* 0x000ee2000c1e1900 */
[----:B----4-:R-:W-:-:S03]  /*1370*/  IMAD R16, R16, R13, R24 ;  /* 0x0000000d10107224 */ /* 0x010fc600078e0218 */
[----:B------:R-:W4:Y:S01]  /*1380*/  LDG.E R24, desc[UR4][R2.64+0x20] ;  /* 0x0000200402187981 */ /* 0x000f22000c1e1900 */
[----:B-----5:R-:W-:-:S03]  /*1390*/  IMAD R18, R18, R13, R14 ;  /* 0x0000000d12127224 */ /* 0x020fc600078e020e */
[----:B------:R-:W5:Y:S04]  /*13a0*/  LDG.E R13, desc[UR4][R2.64+0x18] ;  /* 0x00001804020d7981 */ /* 0x000f68000c1e1900 */
[----:B------:R-:W4:Y:S01]  /*13b0*/  LDG.E R14, desc[UR4][R2.64+0x1c] ;  /* 0x00001c04020e7981 */ /* 0x000f22000c1e1900 */
[-C--:B------:R-:W-:Y:S02]  /*13c0*/  IMAD R18, R20, R21.reuse, R18 ;  /* 0x0000001514127224 */ /* 0x080fe400078e0212 */
[----:B------:R-:W-:Y:S02]  /*13d0*/  IMAD R16, R19, R21, R16 ;  /* 0x0000001513107224 */ /* 0x000fe400078e0210 */
[-C--:B------:R-:W-:Y:S02]  /*13e0*/  IMAD R18, R25, R12.reuse, R18 ;  /* 0x0000000c19127224 */ /* 0x080fe400078e0212 */
[----:B------:R-:W-:-:S04]  /*13f0*/  IMAD R16, R23, R12, R16 ;  /* 0x0000000c17107224 */ /* 0x000fc800078e0210 */
[-C--:B------:R-:W-:Y:S02]  /*1400*/  IMAD R16, R29, R6.reuse, R16 ;  /* 0x000000061d107224 */ /* 0x080fe400078e0210 */
[----:B------:R-:W-:-:S04]  /*1410*/  IMAD R18, R27, R6, R18 ;  /* 0x000000061b127224 */ /* 0x000fc800078e0212 */
[-C--:B--2---:R-:W-:Y:S02]  /*1420*/  IMAD R15, R15, R8.reuse, R18 ;  /* 0x000000080f0f7224 */ /* 0x084fe400078e0212 */
[----:B---3--:R-:W-:Y:S02]  /*1430*/  IMAD R16, R17, R8, R16 ;  /* 0x0000000811107224 */ /* 0x008fe400078e0210 */
[----:B------:R-:W-:-:S04]  /*1440*/  IMAD R7, R7, R22, R15 ;  /* 0x0000001607077224 */ /* 0x000fc800078e020f */
[----:B------:R-:W-:Y:S02]  /*1450*/  IMAD R7, R9, R10, R7 ;  /* 0x0000000a09077224 */ /* 0x000fe400078e0207 */
[----:B-----5:R-:W-:-:S04]  /*1460*/  IMAD R13, R13, R22, R16 ;  /* 0x000000160d0d7224 */ /* 0x020fc800078e0210 */
[----:B----4-:R-:W-:-:S04]  /*1470*/  IMAD R13, R14, R10, R13 ;  /* 0x0000000a0e0d7224 */ /* 0x010fc800078e020d */
[-C--:B------:R-:W-:Y:S02]  /*1480*/  IMAD R20, R24, R4.reuse, R13 ;  /* 0x0000000418147224 */ /* 0x080fe400078e020d */
[----:B------:R-:W-:Y:S01]  /*1490*/  IMAD R4, R26, R4, R7 ;  /* 0x000000041a047224 */ /* 0x000fe200078e0207 */
[----:B------:R-:W-:Y:S06]  /*14a0*/  BRA `(.L_x_16) ;  /* 0x0000001000947947 */ /* 0x000fec0003800000 */
.L_x_19:
[----:B------:R-:W-:Y:S05]  /*14b0*/  @P1 BRA `(.L_x_20) ;  /* 0x0000000400101947 */ /* 0x000fea0003800000 */
[----:B------:R-:W0:Y:S01]  /*14c0*/  LDC.64 R4, c[0x0][0x388] ;  /* 0x0000e200ff047b82 */ /* 0x000e220000000a00 */
[----:B------:R-:W-:-:S07]  /*14d0*/  HFMA2 R8, -RZ, RZ, 0, 1.78813934326171875e-07 ;  /* 0x00000003ff087431 */ /* 0x000fce00000001ff */
[----:B------:R-:W1:Y:S01]  /*14e0*/  LDC.64 R2, c[0x0][0x398] ;  /* 0x0000e600ff027b82 */ /* 0x000e620000000a00 */
[----:B------:R-:W-:-:S05]  /*14f0*/  IMAD R23, R9, -0x3, -R8 ;  /* 0xfffffffd09177824 */ /* 0x000fca00078e0a08 */
[-C--:B------:R-:W-:Y:S02]  /*1500*/  IADD3 R19, PT, PT, R6, R23.reuse, RZ ;  /* 0x0000001706137210 */ /* 0x080fe40007ffe0ff */
[----:B------:R-:W-:-:S03]  /*1510*/  IADD3 R20, PT, PT, R10, R23, RZ ;  /* 0x000000170a147210 */ /* 0x000fc60007ffe0ff */
[----:B0-----:R-:W-:-:S04]  /*1520*/  IMAD.WIDE.U32 R18, R19, 0x4, R4 ;  /* 0x0000000413127825 */ /* 0x001fc800078e0004 */
[----:B------:R-:W-:Y:S02]  /*1530*/  IMAD.WIDE.U32 R6, R20, 0x4, R4 ;  /* 0x0000000414067825 */ /* 0x000fe400078e0004 */
[----:B------:R-:W2:Y:S04]  /*1540*/  LDG.E R18, desc[UR4][R18.64] ;  /* 0x0000000412127981 */ /* 0x000ea8000c1e1900 */
[----:B-1----:R-:W2:Y:S04]  /*1550*/  LDG.E R15, desc[UR4][R2.64] ;  /* 0x00000004020f7981 */ /* 0x002ea8000c1e1900 */
[----:B------:R0:W3:Y:S04]  /*1560*/  LDG.E R17, desc[UR4][R6.64] ;  /* 0x0000000406117981 */ /* 0x0000e8000c1e1900 */
[----:B------:R-:W4:Y:S04]  /*1570*/  LDG.E R14, desc[UR4][R2.64+0x24] ;  /* 0x00002404020e7981 */ /* 0x000f28000c1e1900 */
[----:B------:R-:W3:Y:S04]  /*1580*/  LDG.E R16, desc[UR4][R2.64+0x4] ;  /* 0x0000040402107981 */ /* 0x000ee8000c1e1900 */
[----:B------:R-:W5:Y:S01]  /*1590*/  LDG.E R8, desc[UR4][R2.64+0x28] ;  /* 0x0000280402087981 */ /* 0x000f62000c1e1900 */
[----:B------:R-:W-:Y:S01]  /*15a0*/  IMAD R21, R9, -0x3, R10 ;  /* 0xfffffffd09157824 */ /* 0x000fe200078e020a */
[----:B------:R-:W-:Y:S01]  /*15b0*/  IADD3 R11, PT, PT, R23, R20, RZ ;  /* 0x00000014170b7210 */ /* 0x000fe20007ffe0ff */
[----:B------:R-:W-:Y:S01]  /*15c0*/  IMAD R22, R9, -0x3, R20 ;  /* 0xfffffffd09167824 */ /* 0x000fe200078e0214 */
[----:B------:R-:W5:Y:S01]  /*15d0*/  LDG.E R19, desc[UR4][R2.64+0x8] ;  /* 0x0000080402137981 */ /* 0x000f62000c1e1900 */
[----:B------:R-:W-:-:S03]  /*15e0*/  IMAD.WIDE.U32 R20, R21, 0x4, R4 ;  /* 0x0000000415147825 */ /* 0x000fc600078e0004 */
[----:B------:R-:W-:Y:S01]  /*15f0*/  IADD3 R23, PT, PT, R23, R22, RZ ;  /* 0x0000001617177210 */ /* 0x000fe20007ffe0ff */
[C---:B------:R-:W-:Y:S01]  /*1600*/  IMAD R13, R9.reuse, -0x3, R0 ;  /* 0xfffffffd090d7824 */ /* 0x040fe200078e0200 */
[----:B------:R-:W5:Y:S01]  /*1610*/  LDG.E R27, desc[UR4][R2.64+0x2c] ;  /* 0x00002c04021b7981 */ /* 0x000f62000c1e1900 */
[----:B------:R-:W-:Y:S02]  /*1620*/  IMAD R25, R9, -0x3, R12 ;  /* 0xfffffffd09197824 */ /* 0x000fe400078e020c */
[----:B------:R-:W-:Y:S01]  /*1630*/  IMAD.WIDE.U32 R10, R11, 0x4, R4 ;  /* 0x000000040b0a7825 */ /* 0x000fe200078e0004 */
[----:B------:R-:W5:Y:S03]  /*1640*/  LDG.E R20, desc[UR4][R20.64] ;  /* 0x0000000414147981 */ /* 0x000f66000c1e1900 */
[----:B------:R-:W-:Y:S01]  /*1650*/  IMAD R9, R9, -0x3, R22 ;  /* 0xfffffffd09097824 */ /* 0x000fe200078e0216 */
[----:B------:R-:W5:Y:S01]  /*1660*/  LDG.E R29, desc[UR4][R2.64+0x30] ;  /* 0x00003004021d7981 */ /* 0x000f62000c1e1900 */
[----:B0-----:R-:W-:-:S03]  /*1670*/  IMAD.WIDE.U32 R6, R22, 0x4, R4 ;  /* 0x0000000416067825 */ /* 0x001fc600078e0004 */
[----:B------:R-:W5:Y:S01]  /*1680*/  LDG.E R10, desc[UR4][R10.64] ;  /* 0x000000040a0a7981 */ /* 0x000f62000c1e1900 */
[----:B------:R-:W-:-:S03]  /*1690*/  IMAD.WIDE.U32 R12, R13, 0x4, R4 ;  /* 0x000000040d0c7825 */ /* 0x000fc600078e0004 */
[----:B------:R-:W5:Y:S01]  /*16a0*/  LDG.E R6, desc[UR4][R6.64] ;  /* 0x0000000406067981 */ /* 0x000f62000c1e1900 */
[----:B------:R-:W-:-:S03]  /*16b0*/  IMAD.WIDE.U32 R22, R23, 0x4, R4 ;  /* 0x0000000417167825 */ /* 0x000fc600078e0004 */
[----:B------:R-:W5:Y:S01]  /*16c0*/  LDG.E R12, desc[UR4][R12.64] ;  /* 0x000000040c0c7981 */ /* 0x000f62000c1e1900 */
[----:B------:R-:W-:-:S03]  /*16d0*/  IMAD.WIDE.U32 R24, R25, 0x4, R4 ;  /* 0x0000000419187825 */ /* 0x000fc600078e0004 */
        /* <DEDUP_REMOVED lines=12> */
[----:B----4-:R-:W-:Y:S02]  /*17a0*/  IMAD R14, R14, R18, RZ ;  /* 0x000000120e0e7224 */ /* 0x010fe400078e02ff */
[----:B------:R-:W2:Y:S01]  /*17b0*/  LDG.E R18, desc[UR4][R2.64+0x1c] ;  /* 0x00001c0402127981 */ /* 0x000ea2000c1e1900 */
[----:B---3--:R-:W-:-:S03]  /*17c0*/  IMAD R16, R16, R17, R15 ;  /* 0x0000001110107224 */ /* 0x008fc600078e020f */
[----:B------:R-:W3:Y:S01]  /*17d0*/  LDG.E R15, desc[UR4][R2.64+0x14] ;  /* 0x00001404020f7981 */ /* 0x000ee2000c1e1900 */
[----:B-----5:R-:W-:-:S03]  /*17e0*/  IMAD R8, R8, R17, R14 ;  /* 0x0000001108087224 */ /* 0x020fc600078e020e */
[----:B------:R-:W4:Y:S04]  /*17f0*/  LDG.E R17, desc[UR4][R2.64+0x3c] ;  /* 0x00003c0402117981 */ /* 0x000f28000c1e1900 */
[----:B------:R-:W5:Y:S01]  /*1800*/  LDG.E R14, desc[UR4][R2.64+0x40] ;  /* 0x00004004020e7981 */ /* 0x000f62000c1e1900 */
[-C--:B------:R-:W-:Y:S02]  /*1810*/  IMAD R16, R19, R20.reuse, R16 ;  /* 0x0000001413107224 */ /* 0x080fe400078e0210 */
[----:B------:R-:W-:-:S04]  /*1820*/  IMAD R8, R27, R20, R8 ;  /* 0x000000141b087224 */ /* 0x000fc800078e0208 */
[-C--:B------:R-:W-:Y:S02]  /*1830*/  IMAD R8, R29, R10.reuse, R8 ;  /* 0x0000000a1d087224 */ /* 0x080fe400078e0208 */
[----:B------:R-:W-:-:S04]  /*1840*/  IMAD R9, R9, R10, R16 ;  /* 0x0000000a09097224 */ /* 0x000fc800078e0210 */
[-C--:B------:R-:W-:Y:S02]  /*1850*/  IMAD R9, R11, R6.reuse, R9 ;  /* 0x000000060b097224 */ /* 0x080fe400078e0209 */
[----:B------:R-:W-:-:S04]  /*1860*/  IMAD R7, R7, R6, R8 ;  /* 0x0000000607077224 */ /* 0x000fc800078e0208 */
[-C--:B------:R-:W-:Y:S02]  /*1870*/  IMAD R7, R13, R12.reuse, R7 ;  /* 0x0000000c0d077224 */ /* 0x080fe400078e0207 */
[----:B---3--:R-:W-:-:S04]  /*1880*/  IMAD R9, R15, R12, R9 ;  /* 0x0000000c0f097224 */ /* 0x008fc800078e0209 */
[-C--:B------:R-:W-:Y:S02]  /*1890*/  IMAD R9, R21, R22.reuse, R9 ;  /* 0x0000001615097224 */ /* 0x080fe400078e0209 */
[----:B----4-:R-:W-:Y:S02]  /*18a0*/  IMAD R7, R17, R22, R7 ;  /* 0x0000001611077224 */ /* 0x010fe400078e0207 */
[-C--:B--2---:R-:W-:Y:S02]  /*18b0*/  IMAD R9, R18, R5.reuse, R9 ;  /* 0x0000000512097224 */ /* 0x084fe400078e0209 */
[----:B-----5:R-:W-:Y:S02]  /*18c0*/  IMAD R7, R14, R5, R7 ;  /* 0x000000050e077224 */ /* 0x020fe400078e0207 */
[-C--:B------:R-:W-:Y:S02]  /*18d0*/  IMAD R20, R23, R24.reuse, R9 ;  /* 0x0000001817147224 */ /* 0x080fe400078e0209 */
[----:B------:R-:W-:Y:S01]  /*18e0*/  IMAD R4, R26, R24, R7 ;  /* 0x000000181a047224 */ /* 0x000fe200078e0207 */
[----:B------:R-:W-:Y:S06]  /*18f0*/  BRA `(.L_x_16) ;  /* 0x0000000c00807947 */ /* 0x000fec0003800000 */
.L_x_20:
        /* <DEDUP_REMOVED lines=16> */
[----:B------:R-:W-:Y:S01]  /*1a00*/  IMAD.WIDE.U32 R24, R25, 0x4, R4 ;  /* 0x0000000419187825 */ /* 0x000fe200078e0004 */
[----:B0-----:R-:W-:-:S03]  /*1a10*/  IADD3 R7, PT, PT, R19, 0x3, RZ ;  /* 0x0000000313077810 */ /* 0x001fc60007ffe0ff */
[--C-:B------:R-:W-:Y:S01]  /*1a20*/  IMAD.WIDE.U32 R22, R27, 0x4, R4.reuse ;  /* 0x000000041b167825 */ /* 0x100fe200078e0004 */
[C---:B------:R-:W-:Y:S01]  /*1a30*/  IADD3 R9, PT, PT, R19.reuse, 0x6, RZ ;  /* 0x0000000613097810 */ /* 0x040fe20007ffe0ff */
[----:B------:R-:W5:Y:S02]  /*1a40*/  LDG.E R21, desc[UR4][R24.64] ;  /* 0x0000000418157981 */ /* 0x000f64000c1e1900 */
[--C-:B------:R-:W-:Y:S02]  /*1a50*/  IMAD.WIDE.U32 R10, R19, 0x4, R4.reuse ;  /* 0x00000004130a7825 */ /* 0x100fe400078e0004 */
[----:B------:R-:W5:Y:S01]  /*1a60*/  LDG.E R19, desc[UR4][R2.64+0x8] ;  /* 0x0000080402137981 */ /* 0x000f62000c1e1900 */
[----:B------:R-:W-:Y:S01]  /*1a70*/  IADD3 R29, PT, PT, R27, 0x3, RZ ;  /* 0x000000031b1d7810 */ /* 0x000fe20007ffe0ff */
[--C-:B------:R-:W-:Y:S01]  /*1a80*/  IMAD.WIDE.U32 R6, R7, 0x4, R4.reuse ;  /* 0x0000000407067825 */ /* 0x100fe200078e0004 */
[----:B------:R-:W-:Y:S01]  /*1a90*/  IADD3 R27, PT, PT, R27, 0x6, RZ ;  /* 0x000000061b1b7810 */ /* 0x000fe20007ffe0ff */
[----:B------:R-:W5:Y:S02]  /*1aa0*/  LDG.E R22, desc[UR4][R22.64] ;  /* 0x0000000416167981 */ /* 0x000f64000c1e1900 */
[----:B------:R-:W-:-:S02]  /*1ab0*/  IMAD.WIDE.U32 R8, R9, 0x4, R4 ;  /* 0x0000000409087825 */ /* 0x000fc400078e0004 */
        /* <DEDUP_REMOVED lines=21> */
[----:B------:R-:W5:Y:S04]  /*1c10*/  LDG.E R24, desc[UR4][R2.64+0x20] ;  /* 0x0000200402187981 */ /* 0x000f68000c1e1900 */
[----:B------:R-:W5:Y:S01]  /*1c20*/  LDG.E R26, desc[UR4][R2.64+0x44] ;  /* 0x00004404021a7981 */ /* 0x000f62000c1e1900 */
[-C--:B------:R-:W-:Y:S02]  /*1c30*/  IMAD R15, R20, R21.reuse, R15 ;  /* 0x00000015140f7224 */ /* 0x080fe400078e020f */
[----:B------:R-:W-:-:S02]  /*1c40*/  IMAD R18, R19, R21, R18 ;  /* 0x0000001513127224 */ /* 0x000fc400078e0212 */
[-C--:B------:R-:W-:Y:S02]  /*1c50*/  IMAD R15, R25, R14.reuse, R15 ;  /* 0x0000000e190f7224 */ /* 0x080fe400078e020f */
[----:B------:R-:W-:-:S04]  /*1c60*/  IMAD R18, R23, R14, R18 ;  /* 0x0000000e17127224 */ /* 0x000fc800078e0212 */
[-C--:B------:R-:W-:Y:S02]  /*1c70*/  IMAD R29, R29, R6.reuse, R18 ;  /* 0x000000061d1d7224 */ /* 0x080fe400078e0212 */
[----:B------:R-:W-:Y:S02]  /*1c80*/  IMAD R15, R27, R6, R15 ;  /* 0x000000061b0f7224 */ /* 0x000fe400078e020f */
[-C--:B--2---:R-:W-:Y:S02]  /*1c90*/  IMAD R16, R16, R8.reuse, R29 ;  /* 0x0000000810107224 */ /* 0x084fe400078e021d */
[----:B---3--:R-:W-:-:S04]  /*1ca0*/  IMAD R13, R13, R8, R15 ;  /* 0x000000080d0d7224 */ /* 0x008fc800078e020f */
[-C--:B------:R-:W-:Y:S02]  /*1cb0*/  IMAD R7, R7, R22.reuse, R13 ;  /* 0x0000001607077224 */ /* 0x080fe400078e020d */
[----:B----4-:R-:W-:Y:S02]  /*1cc0*/  IMAD R17, R17, R22, R16 ;  /* 0x0000001611117224 */ /* 0x010fe400078e0210 */
[-C--:B------:R-:W-:Y:S02]  /*1cd0*/  IMAD R7, R9, R10.reuse, R7 ;  /* 0x0000000a09077224 */ /* 0x080fe400078e0207 */
[----:B-----5:R-:W-:-:S04]  /*1ce0*/  IMAD R17, R12, R10, R17 ;  /* 0x0000000a0c117224 */ /* 0x020fc800078e0211 */
[-C--:B------:R-:W-:Y:S02]  /*1cf0*/  IMAD R20, R24, R4.reuse, R17 ;  /* 0x0000000418147224 */ /* 0x080fe400078e0211 */
[----:B------:R-:W-:Y:S01]  /*1d00*/  IMAD R4, R26, R4, R7 ;  /* 0x000000041a047224 */ /* 0x000fe200078e0207 */
[----:B------:R-:W-:Y:S06]  /*1d10*/  BRA `(.L_x_16) ;  /* 0x0000000800787947 */ /* 0x000fec0003800000 */
.L_x_18:
[----:B------:R-:W-:-:S13]  /*1d20*/  ISETP.NE.AND P0, PT, R3, RZ, PT ;  /* 0x000000ff0300720c */ /* 0x000fda0003f05270 */
[----:B------:R-:W-:Y:S05]  /*1d30*/  @P0 BRA `(.L_x_21) ;  /* 0x0000000000cc0947 */ /* 0x000fea0003800000 */
[----:B------:R-:W0:Y:S08]  /*1d40*/  LDC.64 R14, c[0x0][0x388] ;  /* 0x0000e200ff0e7b82 */ /* 0x000e300000000a00 */
[----:B------:R-:W1:Y:S01]  /*1d50*/  LDC.64 R2, c[0x0][0x398] ;  /* 0x0000e600ff027b82 */ /* 0x000e620000000a00 */
[----:B0-----:R-:W-:-:S05]  /*1d60*/  IMAD.WIDE R26, R10, 0x4, R14 ;  /* 0x000000040a1a7825 */ /* 0x001fca00078e020e */
[----:B------:R-:W2:Y:S04]  /*1d70*/  LDG.E R17, desc[UR4][R26.64] ;  /* 0x000000041a117981 */ /* 0x000ea8000c1e1900 */
[----:B-1----:R-:W2:Y:S04]  /*1d80*/  LDG.E R28, desc[UR4][R2.64] ;  /* 0x00000004021c7981 */ /* 0x002ea8000c1e1900 */
[----:B------:R-:W3:Y:S04]  /*1d90*/  LDG.E R25, desc[UR4][R2.64+0x24] ;  /* 0x0000240402197981 */ /* 0x000ee8000c1e1900 */
[----:B------:R-:W4:Y:S04]  /*1da0*/  LDG.E R24, desc[UR4][R2.64+0x4] ;  /* 0x0000040402187981 */ /* 0x000f28000c1e1900 */
[----:B------:R-:W4:Y:S04]  /*1db0*/  LDG.E R19, desc[UR4][R26.64+0xc] ;  /* 0x00000c041a137981 */ /* 0x000f28000c1e1900 */
[----:B------:R-:W5:Y:S01]  /*1dc0*/  LDG.E R22, desc[UR4][R2.64+0x28] ;  /* 0x0000280402167981 */ /* 0x000f62000c1e1900 */
[----:B------:R-:W-:-:S03]  /*1dd0*/  IMAD.WIDE R4, R0, 0x4, R14 ;  /* 0x0000000400047825 */ /* 0x000fc600078e020e */
[----:B------:R5:W5:Y:S01]  /*1de0*/  LDG.E R7, desc[UR4][R26.64+0x18] ;  /* 0x000018041a077981 */ /* 0x000b62000c1e1900 */
[----:B------:R-:W-:-:S03]  /*1df0*/  IMAD.WIDE R12, R12, 0x4, R14 ;  /* 0x000000040c0c7825 */ /* 0x000fc600078e020e */
        /* <DEDUP_REMOVED lines=22> */
[----:B------:R-:W2:Y:S04]  /*1f60*/  LDG.E R19, desc[UR4][R12.64+0x18] ;  /* 0x000018040c137981 */ /* 0x000ea8000c1e1900 */
[----:B------:R-:W2:Y:S01]  /*1f70*/  LDG.E R25, desc[UR4][R2.64+0x44] ;  /* 0x0000440402197981 */ /* 0x000ea2000c1e1900 */
[-C--:B------:R-:W-:Y:S02]  /*1f80*/  IMAD R6, R6, R7.reuse, R24 ;  /* 0x0000000706067224 */ /* 0x080fe400078e0218 */
[----:B------:R-:W-:-:S02]  /*1f90*/  IMAD R8, R8, R7, R27 ;  /* 0x0000000708087224 */ /* 0x000fc400078e021b */
[-C--:B------:R-:W-:Y:S02]  /*1fa0*/  IMAD R6, R14, R11.reuse, R6 ;  /* 0x0000000b0e067224 */ /* 0x080fe400078e0206 */
[----:B------:R-:W-:Y:S02]  /*1fb0*/  IMAD R8, R10, R11, R8 ;  /* 0x0000000b0a087224 */ /* 0x000fe400078e0208 */
[-C--:B------:R-:W-:Y:S02]  /*1fc0*/  IMAD R6, R20, R9.reuse, R6 ;  /* 0x0000000914067224 */ /* 0x080fe400078e0206 */
[----:B------:R-:W-:-:S04]  /*1fd0*/  IMAD R8, R18, R9, R8 ;  /* 0x0000000912087224 */ /* 0x000fc800078e0208 */
[----:B------:R-:W-:-:S04]  /*1fe0*/  IMAD R8, R15, R16, R8 ;  /* 0x000000100f087224 */ /* 0x000fc800078e0208 */
[----:B------:R-:W-:-:S04]  /*1ff0*/  IMAD R8, R23, R26, R8 ;  /* 0x0000001a17087224 */ /* 0x000fc800078e0208 */
[----:B------:R-:W-:Y:S02]  /*2000*/  IMAD R4, R4, R5, R8 ;  /* 0x0000000504047224 */ /* 0x000fe400078e0208 */
[----:B---3--:R-:W-:-:S04]  /*2010*/  IMAD R6, R17, R16, R6 ;  /* 0x0000001011067224 */ /* 0x008fc800078e0206 */
[----:B----4-:R-:W-:-:S04]  /*2020*/  IMAD R6, R21, R26, R6 ;  /* 0x0000001a15067224 */ /* 0x010fc800078e0206 */
[----:B-----5:R-:W-:-:S04]  /*2030*/  IMAD R6, R22, R5, R6 ;  /* 0x0000000516067224 */ /* 0x020fc800078e0206 */
[-C--:B--2---:R-:W-:Y:S02]  /*2040*/  IMAD R20, R28, R19.reuse, R6 ;  /* 0x000000131c147224 */ /* 0x084fe400078e0206 */
[----:B------:R-:W-:Y:S01]  /*2050*/  IMAD R4, R25, R19, R4 ;  /* 0x0000001319047224 */ /* 0x000fe200078e0204 */
[----:B------:R-:W-:Y:S06]  /*2060*/  BRA `(.L_x_16) ;  /* 0x0000000400a47947 */ /* 0x000fec0003800000 */
.L_x_21:
[----:B------:R-:W-:Y:S05]  /*2070*/  @P1 BRA `(.L_x_22) ;  /* 0x0000000000d81947 */ /* 0x000fea0003800000 */
[----:B------:R-:W0:Y:S01]  /*2080*/  LDC.64 R4, c[0x0][0x388] ;  /* 0x0000e200ff047b82 */ /* 0x000e220000000a00 */
[----:B------:R-:W-:-:S07]  /*2090*/  IADD3 R25, PT, PT, R10, -0x6, RZ ;  /* 0xfffffffa0a197810 */ /* 0x000fce0007ffe0ff */
        /* <DEDUP_REMOVED lines=8> */
[----:B------:R-:W-:-:S02]  /*2120*/  IADD3 R7, PT, PT, R0, -0x6, RZ ;  /* 0xfffffffa00077810 */ /* 0x000fc40007ffe0ff */
[----:B------:R-:W-:Y:S01]  /*2130*/  IADD3 R13, PT, PT, R12, -0x6, RZ ;  /* 0xfffffffa0c0d7810 */ /* 0x000fe20007ffe0ff */
[----:B------:R3:W5:Y:S02]  /*2140*/  LDG.E R10, desc[UR4][R24.64+0x18] ;  /* 0x00001804180a7981 */ /* 0x000764000c1e1900 */
[--C-:B------:R-:W-:Y:S02]  /*2150*/  IMAD.WIDE R6, R7, 0x4, R4.reuse ;  /* 0x0000000407067825 */ /* 0x100fe400078e0204 */
[----:B------:R-:W5:Y:S04]  /*2160*/  LDG.E R8, desc[UR4][R2.64+0x8] ;  /* 0x0000080402087981 */ /* 0x000f68000c1e1900 */
[----:B------:R-:W5:Y:S01]  /*2170*/  LDG.E R9, desc[UR4][R2.64+0x2c] ;  /* 0x00002c0402097981 */ /* 0x000f62000c1e1900 */
        /* <DEDUP_REMOVED lines=17> */
[----:B------:R-:W3:Y:S04]  /*2290*/  LDG.E R21, desc[UR4][R2.64+0x18] ;  /* 0x0000180402157981 */ /* 0x000ee8000c1e1900 */
[----:B------:R-:W3:Y:S01]  /*22a0*/  LDG.E R26, desc[UR4][R4.64] ;  /* 0x00000004041a7981 */ /* 0x000ee2000c1e1900 */
[----:B-----5:R-:W-:-:S03]  /*22b0*/  IMAD R27, R14, R11, R25 ;  /* 0x0000000b0e1b7224 */ /* 0x020fc600078e0219 */
[----:B------:R-:W4:Y:S04]  /*22c0*/  LDG.E R14, desc[UR4][R2.64+0x1c] ;  /* 0x00001c04020e7981 */ /* 0x000f28000c1e1900 */
[----:B------:R-:W5:Y:S04]  /*22d0*/  LDG.E R11, desc[UR4][R4.64+0x18] ;  /* 0x00001804040b7981 */ /* 0x000f68000c1e1900 */
[----:B------:R-:W5:Y:S01]  /*22e0*/  LDG.E R25, desc[UR4][R2.64+0x44] ;  /* 0x0000440402197981 */ /* 0x000f62000c1e1900 */
[-C--:B------:R-:W-:Y:S02]  /*22f0*/  IMAD R8, R8, R10.reuse, R19 ;  /* 0x0000000a08087224 */ /* 0x080fe400078e0213 */
[----:B------:R-:W-:-:S02]  /*2300*/  IMAD R9, R9, R10, R27 ;  /* 0x0000000a09097224 */ /* 0x000fc400078e021b */
[-C--:B------:R-:W-:Y:S02]  /*2310*/  IMAD R8, R12, R13.reuse, R8 ;  /* 0x0000000d0c087224 */ /* 0x080fe400078e0208 */
[----:B------:R-:W-:Y:S02]  /*2320*/  IMAD R9, R16, R13, R9 ;  /* 0x0000000d10097224 */ /* 0x000fe400078e0209 */
[-C--:B------:R-:W-:Y:S02]  /*2330*/  IMAD R8, R20, R15.reuse, R8 ;  /* 0x0000000f14087224 */ /* 0x080fe400078e0208 */
[----:B------:R-:W-:Y:S02]  /*2340*/  IMAD R9, R18, R15, R9 ;  /* 0x0000000f12097224 */ /* 0x000fe400078e0209 */
[-C--:B------:R-:W-:Y:S02]  /*2350*/  IMAD R8, R24, R17.reuse, R8 ;  /* 0x0000001118087224 */ /* 0x080fe400078e0208 */
[----:B--2---:R-:W-:-:S02]  /*2360*/  IMAD R9, R22, R17, R9 ;  /* 0x0000001116097224 */ /* 0x004fc400078e0209 */
[-C--:B---3--:R-:W-:Y:S02]  /*2370*/  IMAD R8, R21, R26.reuse, R8 ;  /* 0x0000001a15087224 */ /* 0x088fe400078e0208 */
[----:B------:R-:W-:Y:S02]  /*2380*/  IMAD R9, R23, R26, R9 ;  /* 0x0000001a17097224 */ /* 0x000fe400078e0209 */
[-C--:B----4-:R-:W-:Y:S02]  /*2390*/  IMAD R8, R14, R7.reuse, R8 ;  /* 0x000000070e087224 */ /* 0x090fe400078e0208 */
[----:B------:R-:W-:Y:S02]  /*23a0*/  IMAD R6, R6, R7, R9 ;  /* 0x0000000706067224 */ /* 0x000fe400078e0209 */
[-C--:B-----5:R-:W-:Y:S02]  /*23b0*/  IMAD R20, R28, R11.reuse, R8 ;  /* 0x0000000b1c147224 */ /* 0x0a0fe400078e0208 */
[----:B------:R-:W-:Y:S01]  /*23c0*/  IMAD R4, R25, R11, R6 ;  /* 0x0000000b19047224 */ /* 0x000fe200078e0206 */
[----:B------:R-:W-:Y:S06]  /*23d0*/  BRA `(.L_x_16) ;  /* 0x0000000000c87947 */ /* 0x000fec0003800000 */
.L_x_22:
        /* <DEDUP_REMOVED lines=28> */
[----:B------:R-:W2:Y:S04]  /*25a0*/  LDG.E R13, desc[UR4][R2.64+0x38] ;  /* 0x00003804020d7981 */ /* 0x000ea8000c1e1900 */
        /* <DEDUP_REMOVED lines=16> */
[----:B----4-:R-:W-:Y:S02]  /*26b0*/  IMAD R9, R20, R27, R9 ;  /* 0x0000001b14097224 */ /* 0x010fe400078e0209 */
[-C--:B-----5:R-:W-:Y:S02]  /*26c0*/  IMAD R7, R23, R6.reuse, R7 ;  /* 0x0000000617077224 */ /* 0x0a0fe400078e0207 */
[----:B------:R-:W-:Y:S02]  /*26d0*/  IMAD R5, R5, R6, R9 ;  /* 0x0000000605057224 */ /* 0x000fe400078e0209 */
[-C--:B------:R-:W-:Y:S02]  /*26e0*/  IMAD R20, R29, R22.reuse, R7 ;  /* 0x000000161d147224 */ /* 0x080fe400078e0207 */
[----:B------:R-:W-:-:S07]  /*26f0*/  IMAD R4, R24, R22, R5 ;  /* 0x0000001618047224 */ /* 0x000fce00078e0205 */
.L_x_16:
[----:B------:R-:W-:Y:S05]  /*2700*/  BSYNC.RECONVERGENT B0 ;  /* 0x0000000000007941 */ /* 0x000fea0003800200 */
.L_x_13:
[----:B------:R-:W-:Y:S01]  /*2710*/  IMAD R25, R4, R4, RZ ;  /* 0x0000000404197224 */ /* 0x000fe200078e02ff */
[----:B------:R-:W-:Y:S03]  /*2720*/  BSSY.RECONVERGENT B0, `(.L_x_23) ;  /* 0x000000b000007945 */ /* 0x000fe60003800200 */
[----:B------:R-:W-:-:S05]  /*2730*/  IMAD R25, R20, R20, R25 ;  /* 0x0000001414197224 */ /* 0x000fca00078e0219 */
[----:B------:R-:W-:-:S13]  /*2740*/  ISETP.NE.AND P0, PT, R25, RZ, PT ;  /* 0x000000ff1900720c */ /* 0x000fda0003f05270 */
[----:B------:R-:W-:Y:S01]  /*2750*/  @!P0 CS2R R2, SRZ ;  /* 0x0000000000028805 */ /* 0x000fe2000001ff00 */
[----:B------:R-:W-:Y:S06]  /*2760*/  @!P0 BRA `(.L_x_24) ;  /* 0x0000000000188947 */ /* 0x000fec0003800000 */
[----:B------:R0:W1:Y:S01]  /*2770*/  I2F.F64.U32 R2, R25 ;  /* 0x0000001900027312 */ /* 0x0000620000201800 */
[----:B------:R-:W-:-:S07]  /*2780*/  MOV R24, 0x27a0 ;  /* 0x000027a000187802 */ /* 0x000fce0000000f00 */
[----:B01----:R-:W-:Y:S05]  /*2790*/  CALL.REL.NOINC `($_Z13Contour_SobelPjS_jjPi$__internal_accurate_pow) ;  /* 0x0000000000387944 */ /* 0x003fea0003c00000 */
[----:B------:R-:W-:-:S04]  /*27a0*/  ISETP.GE.AND P0, PT, R3, RZ, PT ;  /* 0x000000ff0300720c */ /* 0x000fc80003f06270 */
[----:B------:R-:W-:Y:S02]  /*27b0*/  FSEL R2, R6, RZ, P0 ;  /* 0x000000ff06027208 */ /* 0x000fe40000000000 */
[----:B------:R-:W-:-:S07]  /*27c0*/  FSEL R3, R10, -QNAN , P0 ;  /* 0xfff800000a037808 */ /* 0x000fce0000000000 */
.L_x_24:
[----:B------:R-:W-:Y:S05]  /*27d0*/  BSYNC.RECONVERGENT B0 ;  /* 0x0000000000007941 */ /* 0x000fea0003800200 */
.L_x_23:
[----:B------:R-:W0:Y:S01]  /*27e0*/  LDC.64 R6, c[0x0][0x380] ;  /* 0x0000e000ff067b82 */ /* 0x000e220000000a00 */
[----:B------:R-:W-:-:S04]  /*27f0*/  ISETP.NE.AND P0, PT, R25, 0x1, PT ;  /* 0x000000011900780c */ /* 0x000fc80003f05270 */
[----:B------:R-:W-:Y:S02]  /*2800*/  FSEL R5, R3, 1.875, P0 ;  /* 0x3ff0000003057808 */ /* 0x000fe40000000000 */
[----:B------:R-:W-:-:S04]  /*2810*/  FSEL R4, R2, RZ, P0 ;  /* 0x000000ff02047208 */ /* 0x000fc80000000000 */
[----:B------:R-:W1:Y:S01]  /*2820*/  F2I.F64.TRUNC R5, R4 ;  /* 0x0000000400057311 */ /* 0x000e62000030d100 */
[----:B0-----:R-:W-:-:S05]  /*2830*/  IMAD.WIDE R2, R0, 0x4, R6 ;  /* 0x0000000400027825 */ /* 0x001fca00078e0206 */
[----:B-1----:R-:W-:Y:S04]  /*2840*/  STG.E desc[UR4][R2.64], R5 ;  /* 0x0000000502007986 */ /* 0x002fe8000c101904 */
[----:B------:R-:W-:Y:S04]  /*2850*/  STG.E desc[UR4][R2.64+0x4], R5 ;  /* 0x0000040502007986 */ /* 0x000fe8000c101904 */
[----:B------:R-:W-:Y:S01]  /*2860*/  STG.E desc[UR4][R2.64+0x8], R5 ;  /* 0x0000080502007986 */ /* 0x000fe2000c101904 */
[----:B------:R-:W-:Y:S05]  /*2870*/  EXIT ;  /* 0x000000000000794d */ /* 0x000fea0003800000 */
        .type           $_Z13Contour_SobelPjS_jjPi$__internal_accurate_pow,@function
        .size           $_Z13Contour_SobelPjS_jjPi$__internal_accurate_pow,(.L_x_91 - $_Z13Contour_SobelPjS_jjPi$__internal_accurate_pow)
$_Z13Contour_SobelPjS_jjPi$__internal_accurate_pow:
[----:B------:R-:W-:Y:S01]  /*2880*/  ISETP.GT.U32.AND P0, PT, R3, 0xfffff, PT ;  /* 0x000fffff0300780c */ /* 0x000fe20003f04070 */
[----:B------:R-:W-:Y:S01]  /*2890*/  HFMA2 R9, -RZ, RZ, 1.703125, -23840 ;  /* 0x3ed0f5d2ff097431 */ /* 0x000fe200000001ff */
[----:B------:R-:W-:Y:S01]  /*28a0*/  MOV R4, R3 ;  /* 0x0000000300047202 */ /* 0x000fe20000000f00 */
[----:B------:R-:W-:Y:S01]  /*28b0*/  UMOV UR6, 0x7d2cafe2 ;  /* 0x7d2cafe200067882 */ /* 0x000fe20000000000 */
[----:B------:R-:W-:Y:S01]  /*28c0*/  MOV R10, R2 ;  /* 0x00000002000a7202 */ /* 0x000fe20000000f00 */
[----:B------:R-:W-:Y:S01]  /*28d0*/  UMOV UR7, 0x3eb0f5ff ;  /* 0x3eb0f5ff00077882 */ /* 0x000fe20000000000 */
[----:B------:R-:W-:Y:S01]  /*28e0*/  MOV R12, RZ ;  /* 0x000000ff000c7202 */ /* 0x000fe20000000f00 */
[----:B------:R-:W-:Y:S01]  /*28f0*/  UMOV UR8, 0x3b39803f ;  /* 0x3b39803f00087882 */ /* 0x000fe20000000000 */
[----:B------:R-:W-:Y:S01]  /*2900*/  MOV R8, 0x41ad3b5a ;  /* 0x41ad3b5a00087802 */ /* 0x000fe20000000f00 */
[----:B------:R-:W-:-:S04]  /*2910*/  UMOV UR9, 0x3c7abc9e ;  /* 0x3c7abc9e00097882 */ /* 0x000fc80000000000 */
[----:B------:R-:W-:-:S10]  /*2920*/  @!P0 DMUL R26, R2, 1.80143985094819840000e+16 ;  /* 0x43500000021a8828 */ /* 0x000fd40000000000 */
[----:B------:R-:W-:Y:S02]  /*2930*/  @!P0 MOV R4, R27 ;  /* 0x0000001b00048202 */ /* 0x000fe40000000f00 */
[----:B------:R-:W-:Y:S02]  /*2940*/  @!P0 MOV R10, R26 ;  /* 0x0000001a000a8202 */ /* 0x000fe40000000f00 */
[----:B------:R-:W-:-:S04]  /*2950*/  LOP3.LUT R4, R4, 0x800fffff, RZ, 0xc0, !PT ;  /* 0x800fffff04047812 */ /* 0x000fc800078ec0ff */
[----:B------:R-:W-:-:S04]  /*2960*/  LOP3.LUT R11, R4, 0x3ff00000, RZ, 0xfc, !PT ;  /* 0x3ff00000040b7812 */ /* 0x000fc800078efcff */
[----:B------:R-:W-:-:S13]  /*2970*/  ISETP.GE.U32.AND P1, PT, R11, 0x3ff6a09f, PT ;  /* 0x3ff6a09f0b00780c */ /* 0x000fda0003f26070 */
[----:B------:R-:W-:-:S04]  /*2980*/  @P1 IADD3 R5, PT, PT, R11, -0x100000, RZ ;  /* 0xfff000000b051810 */ /* 0x000fc80007ffe0ff */
[----:B------:R-:W-:-:S06]  /*2990*/  @P1 MOV R11, R5 ;  /* 0x00000005000b1202 */ /* 0x000fcc0000000f00 */
[C---:B------:R-:W-:Y:S02]  /*29a0*/  DADD R6, R10.reuse, 1 ;  /* 0x3ff000000a067429 */ /* 0x040fe40000000000 */
[----:B------:R-:W-:-:S04]  /*29b0*/  DADD R10, R10, -1 ;  /* 0xbff000000a0a7429 */ /* 0x000fc80000000000 */
[----:B------:R-:W0:Y:S02]  /*29c0*/  MUFU.RCP64H R13, R7 ;  /* 0x00000007000d7308 */ /* 0x000e240000001800 */
[----:B0-----:R-:W-:-:S08]  /*29d0*/  DFMA R4, -R6, R12, 1 ;  /* 0x3ff000000604742b */ /* 0x001fd0000000010c */
[----:B------:R-:W-:-:S08]  /*29e0*/  DFMA R4, R4, R4, R4 ;  /* 0x000000040404722b */ /* 0x000fd00000000004 */
[----:B------:R-:W-:-:S08]  /*29f0*/  DFMA R12, R12, R4, R12 ;  /* 0x000000040c0c722b */ /* 0x000fd0000000000c */
[----:B------:R-:W-:-:S08]  /*2a00*/  DMUL R4, R10, R12 ;  /* 0x0000000c0a047228 */ /* 0x000fd00000000000 */
[----:B------:R-:W-:-:S08]  /*2a10*/  DFMA R4, R10, R12, R4 ;  /* 0x0000000c0a04722b */ /* 0x000fd00000000004 */
[----:B------:R-:W-:-:S08]  /*2a20*/  DMUL R14, R4, R4 ;  /* 0x00000004040e7228 */ /* 0x000fd00000000000 */
[----:B------:R-:W-:Y:S01]  /*2a30*/  DFMA R6, R14, UR6, R8 ;  /* 0x000000060e067c2b */ /* 0x000fe20008000008 */
[----:B------:R-:W-:Y:S01]  /*2a40*/  UMOV UR6, 0x75488a3f ;  /* 0x75488a3f00067882 */ /* 0x000fe20000000000 */
[----:B------:R-:W-:Y:S01]  /*2a50*/  UMOV UR7, 0x3ef3b20a ;  /* 0x3ef3b20a00077882 */ /* 0x000fe20000000000 */
[----:B------:R-:W-:-:S05]  /*2a60*/  DADD R8, R10, -R4 ;  /* 0x000000000a087229 */ /* 0x000fca0000000804 */
[----:B------:R-:W-:Y:S01]  /*2a70*/  DFMA R6, R14, R6, UR6 ;  /* 0x000000060e067e2b */ /* 0x000fe20008000006 */
[----:B------:R-:W-:Y:S01]  /*2a80*/  UMOV UR6, 0xe4faecd5 ;  /* 0xe4faecd500067882 */ /* 0x000fe20000000000 */
[----:B------:R-:W-:Y:S01]  /*2a90*/  UMOV UR7, 0x3f1745cd ;  /* 0x3f1745cd00077882 */ /* 0x000fe20000000000 */
[----:B------:R-:W-:Y:S02]  /*2aa0*/  DADD R20, R8, R8 ;  /* 0x0000000008147229 */ /* 0x000fe40000000008 */
[----:B------:R-:W-:-:S03]  /*2ab0*/  DMUL R8, R4, R4 ;  /* 0x0000000404087228 */ /* 0x000fc60000000000 */
[----:B------:R-:W-:Y:S01]  /*2ac0*/  DFMA R6, R14, R6, UR6 ;  /* 0x000000060e067e2b */ /* 0x000fe20008000006 */
[----:B------:R-:W-:Y:S01]  /*2ad0*/  UMOV UR6, 0x258a578b ;  /* 0x258a578b00067882 */ /* 0x000fe20000000000 */
[----:B------:R-:W-:Y:S01]  /*2ae0*/  UMOV UR7, 0x3f3c71c7 ;  /* 0x3f3c71c700077882 */ /* 0x000fe20000000000 */
[----:B------:R-:W-:Y:S02]  /*2af0*/  DFMA R20, R10, -R4, R20 ;  /* 0x800000040a14722b */ /* 0x000fe40000000014 */
[----:B------:R-:W-:-:S03]  /*2b00*/  DMUL R10, R4, R8 ;  /* 0x00000008040a7228 */ /* 0x000fc60000000000 */
[----:B------:R-:W-:Y:S01]  /*2b10*/  DFMA R6, R14, R6, UR6 ;  /* 0x000000060e067e2b */ /* 0x000fe20008000006 */
[----:B------:R-:W-:Y:S01]  /*2b20*/  UMOV UR6, 0x9242b910 ;  /* 0x9242b91000067882 */ /* 0x000fe20000000000 */
[----:B------:R-:W-:Y:S01]  /*2b30*/  UMOV UR7, 0x3f624924 ;  /* 0x3f62492400077882 */ /* 0x000fe20000000000 */
[----:B------:R-:W-:-:S05]  /*2b40*/  DMUL R12, R12, R20 ;  /* 0x000000140c0c7228 */ /* 0x000fca0000000000 */
[----:B------:R-:W-:Y:S01]  /*2b50*/  DFMA R6, R14, R6, UR6 ;  /* 0x000000060e067e2b */ /* 0x000fe20008000006 */
[----:B------:R-:W-:Y:S01]  /*2b60*/  UMOV UR6, 0x99999dfb ;  /* 0x99999dfb00067882 */ /* 0x000fe20000000000 */
[----:B------:R-:W-:-:S03]  /*2b70*/  UMOV UR7, 0x3f899999 ;  /* 0x3f89999900077882 */ /* 0x000fc60000000000 */
[----:B------:R-:W-:Y:S02]  /*2b80*/  IADD3 R21, PT, PT, R13, 0x100000, RZ ;  /* 0x001000000d157810 */ /* 0x000fe40007ffe0ff */
[----:B------:R-:W-:Y:S01]  /*2b90*/  MOV R20, R12 ;  /* 0x0000000c00147202 */ /* 0x000fe20000000f00 */
[----:B------:R-:W-:Y:S01]  /*2ba0*/  DFMA R16, R14, R6, UR6 ;  /* 0x000000060e107e2b */ /* 0x000fe20008000006 */
[----:B------:R-:W-:Y:S01]  /*2bb0*/  UMOV UR6, 0x55555555 ;  /* 0x5555555500067882 */ /* 0x000fe20000000000 */
[----:B------:R-:W-:-:S06]  /*2bc0*/  UMOV UR7, 0x3fb55555 ;  /* 0x3fb5555500077882 */ /* 0x000fcc0000000000 */
[----:B------:R-:W-:-:S08]  /*2bd0*/  DFMA R6, R14, R16, UR6 ;  /* 0x000000060e067e2b */ /* 0x000fd00008000010 */
[----:B------:R-:W-:Y:S01]  /*2be0*/  DADD R18, -R6, UR6 ;  /* 0x0000000606127e29 */ /* 0x000fe20008000100 */
[----:B------:R-:W-:Y:S01]  /*2bf0*/  UMOV UR6, 0xb9e7b0 ;  /* 0x00b9e7b000067882 */ /* 0x000fe20000000000 */
[----:B------:R-:W-:-:S06]  /*2c00*/  UMOV UR7, 0x3c46a4cb ;  /* 0x3c46a4cb00077882 */ /* 0x000fcc0000000000 */
[----:B------:R-:W-:Y:S02]  /*2c10*/  DFMA R14, R14, R16, R18 ;  /* 0x000000100e0e722b */ /* 0x000fe40000000012 */
[C---:B------:R-:W-:Y:S02]  /*2c20*/  DFMA R16, R4.reuse, R8, -R10 ;  /* 0x000000080410722b */ /* 0x040fe4000000080a */
[----:B------:R-:W-:-:S04]  /*2c30*/  DFMA R18, R4, R4, -R8 ;  /* 0x000000040412722b */ /* 0x000fc80000000808 */
[----:B------:R-:W-:Y:S01]  /*2c40*/  DADD R14, R14, -UR6 ;  /* 0x800000060e0e7e29 */ /* 0x000fe20008000000 */
[----:B------:R-:W-:Y:S01]  /*2c50*/  UMOV UR6, 0x80000000 ;  /* 0x8000000000067882 */ /* 0x000fe20000000000 */
[----:B------:R-:W-:Y:S01]  /*2c60*/  DFMA R16, R12, R8, R16 ;  /* 0x000000080c10722b */ /* 0x000fe20000000010 */
[----:B------:R-:W-:Y:S01]  /*2c70*/  UMOV UR7, 0x43300000 ;  /* 0x4330000000077882 */ /* 0x000fe20000000000 */
[----:B------:R-:W-:-:S04]  /*2c80*/  DFMA R18, R4, R20, R18 ;  /* 0x000000140412722b */ /* 0x000fc80000000012 */
[----:B------:R-:W-:-:S04]  /*2c90*/  DADD R22, R6, R14 ;  /* 0x0000000006167229 */ /* 0x000fc8000000000e */
[----:B------:R-:W-:-:S04]  /*2ca0*/  DFMA R16, R4, R18, R16 ;  /* 0x000000120410722b */ /* 0x000fc80000000010 */
[----:B------:R-:W-:Y:S02]  /*2cb0*/  DMUL R8, R22, R10 ;  /* 0x0000000a16087228 */ /* 0x000fe40000000000 */
[----:B------:R-:W-:-:S06]  /*2cc0*/  DADD R18, R6, -R22 ;  /* 0x0000000006127229 */ /* 0x000fcc0000000816 */
[----:B------:R-:W-:Y:S02]  /*2cd0*/  DFMA R6, R22, R10, -R8 ;  /* 0x0000000a1606722b */ /* 0x000fe40000000808 */
[----:B------:R-:W-:-:S06]  /*2ce0*/  DADD R18, R14, R18 ;  /* 0x000000000e127229 */ /* 0x000fcc0000000012 */
[----:B------:R-:W-:-:S08]  /*2cf0*/  DFMA R6, R22, R16, R6 ;  /* 0x000000101606722b */ /* 0x000fd00000000006 */
[----:B------:R-:W-:-:S08]  /*2d00*/  DFMA R18, R18, R10, R6 ;  /* 0x0000000a1212722b */ /* 0x000fd00000000006 */
[----:B------:R-:W-:-:S08]  /*2d10*/  DADD R10, R8, R18 ;  /* 0x00000000080a7229 */ /* 0x000fd00000000012 */
[--C-:B------:R-:W-:Y:S02]  /*2d20*/  DADD R6, R4, R10.reuse ;  /* 0x0000000004067229 */ /* 0x100fe4000000000a */
[----:B------:R-:W-:-:S06]  /*2d30*/  DADD R8, R8, -R10 ;  /* 0x0000000008087229 */ /* 0x000fcc000000080a */
[----:B------:R-:W-:Y:S02]  /*2d40*/  DADD R4, R4, -R6 ;  /* 0x0000000004047229 */ /* 0x000fe40000000806 */
[----:B------:R-:W-:-:S06]  /*2d50*/  DADD R8, R18, R8 ;  /* 0x0000000012087229 */ /* 0x000fcc0000000008 */
[----:B------:R-:W-:Y:S01]  /*2d60*/  DADD R4, R10, R4 ;  /* 0x000000000a047229 */ /* 0x000fe20000000004 */
[----:B------:R-:W-:Y:S02]  /*2d70*/  SHF.R.U32.HI R10, RZ, 0x14, R3 ;  /* 0x00000014ff0a7819 */ /* 0x000fe40000011603 */
[----:B------:R-:W-:-:S05]  /*2d80*/  @!P0 LEA.HI R10, R27, 0xffffffca, RZ, 0xc ;  /* 0xffffffca1b0a8811 */ /* 0x000fca00078f60ff */
[----:B------:R-:W-:Y:S01]  /*2d90*/  DADD R4, R8, R4 ;  /* 0x0000000008047229 */ /* 0x000fe20000000004 */
[C---:B------:R-:W-:Y:S02]  /*2da0*/  IADD3 R8, PT, PT, R10.reuse, -0x3ff, RZ ;  /* 0xfffffc010a087810 */ /* 0x040fe40007ffe0ff */
[----:B------:R-:W-:-:S05]  /*2db0*/  @P1 IADD3 R8, PT, PT, R10, -0x3fe, RZ ;  /* 0xfffffc020a081810 */ /* 0x000fca0007ffe0ff */
[----:B------:R-:W-:Y:S01]  /*2dc0*/  DADD R12, R12, R4 ;  /* 0x000000000c0c7229 */ /* 0x000fe20000000004 */
[----:B------:R-:W-:Y:S01]  /*2dd0*/  HFMA2 R5, -RZ, RZ, 3.59375, 0 ;  /* 0x43300000ff057431 */ /* 0x000fe200000001ff */
[----:B------:R-:W-:-:S06]  /*2de0*/  LOP3.LUT R4, R8, 0x80000000, RZ, 0x3c, !PT ;  /* 0x8000000008047812 */ /* 0x000fcc00078e3cff */
[----:B------:R-:W-:Y:S02]  /*2df0*/  DADD R8, R6, R12 ;  /* 0x0000000006087229 */ /* 0x000fe4000000000c */
[----:B------:R-:W-:Y:S01]  /*2e00*/  DADD R10, R4, -UR6 ;  /* 0x80000006040a7e29 */ /* 0x000fe20008000000 */
[----:B------:R-:W-:Y:S01]  /*2e10*/  UMOV UR6, 0xfefa39ef ;  /* 0xfefa39ef00067882 */ /* 0x000fe20000000000 */
[----:B------:R-:W-:-:S04]  /*2e20*/  UMOV UR7, 0x3fe62e42 ;  /* 0x3fe62e4200077882 */ /* 0x000fc80000000000 */
[--C-:B------:R-:W-:Y:S02]  /*2e30*/  DADD R6, R6, -R8.reuse ;  /* 0x0000000006067229 */ /* 0x100fe40000000808 */
[----:B------:R-:W-:-:S06]  /*2e40*/  DFMA R4, R10, UR6, R8 ;  /* 0x000000060a047c2b */ /* 0x000fcc0008000008 */
[----:B------:R-:W-:Y:S02]  /*2e50*/  DADD R6, R12, R6 ;  /* 0x000000000c067229 */ /* 0x000fe40000000006 */
[----:B------:R-:W-:-:S08]  /*2e60*/  DFMA R14, R10, -UR6, R4 ;  /* 0x800000060a0e7c2b */ /* 0x000fd00008000004 */
[----:B------:R-:W-:-:S08]  /*2e70*/  DADD R14, -R8, R14 ;  /* 0x00000000080e7229 */ /* 0x000fd0000000010e */
[----:B------:R-:W-:-:S08]  /*2e80*/  DADD R6, R6, -R14 ;  /* 0x0000000006067229 */ /* 0x000fd0000000080e */
[----:B------:R-:W-:-:S08]  /*2e90*/  DFMA R6, R10, UR8, R6 ;  /* 0x000000080a067c2b */ /* 0x000fd00008000006 */
[----:B------:R-:W-:-:S08]  /*2ea0*/  DADD R8, R4, R6 ;  /* 0x0000000004087229 */ /* 0x000fd00000000006 */
[----:B------:R-:W-:Y:S02]  /*2eb0*/  DADD R10, R4, -R8 ;  /* 0x00000000040a7229 */ /* 0x000fe40000000808 */
[----:B------:R-:W-:-:S06]  /*2ec0*/  DMUL R4, R8, 0.5 ;  /* 0x3fe0000008047828 */ /* 0x000fcc0000000000 */
[----:B------:R-:W-:Y:S02]  /*2ed0*/  DADD R10, R6, R10 ;  /* 0x00000000060a7229 */ /* 0x000fe4000000000a */
[----:B------:R-:W-:-:S08]  /*2ee0*/  DFMA R8, R8, 0.5, -R4 ;  /* 0x3fe000000808782b */ /* 0x000fd00000000804 */
[----:B------:R-:W-:Y:S01]  /*2ef0*/  DFMA R10, R10, 0.5, R8 ;  /* 0x3fe000000a0a782b */ /* 0x000fe20000000008 */
[----:B------:R-:W-:Y:S01]  /*2f00*/  HFMA2 R9, -RZ, RZ, 1.9912109375, 0.00128841400146484375 ;  /* 0x3ff71547ff097431 */ /* 0x000fe200000001ff */
[----:B------:R-:W-:-:S06]  /*2f10*/  MOV R8, 0x652b82fe ;  /* 0x652b82fe00087802 */ /* 0x000fcc0000000f00 */
[----:B------:R-:W-:-:S08]  /*2f20*/  DADD R6, R4, R10 ;  /* 0x0000000004067229 */ /* 0x000fd0000000000a */
[----:B------:R-:W-:Y:S02]  /*2f30*/  DFMA R8, R6, R8, 6.75539944105574400000e+15 ;  /* 0x433800000608742b */ /* 0x000fe40000000008 */
[----:B------:R-:W-:Y:S01]  /*2f40*/  FSETP.GEU.AND P0, PT, |R7|, 4.1917929649353027344, PT ;  /* 0x4086232b0700780b */ /* 0x000fe20003f0e200 */
[----:B------:R-:W-:-:S05]  /*2f50*/  DADD R4, R4, -R6 ;  /* 0x0000000004047229 */ /* 0x000fca0000000806 */
[----:B------:R-:W-:-:S03]  /*2f60*/  DADD R12, R8, -6.75539944105574400000e+15 ;  /* 0xc3380000080c7429 */ /* 0x000fc60000000000 */
[----:B------:R-:W-:-:S05]  /*2f70*/  DADD R10, R10, R4 ;  /* 0x000000000a0a7229 */ /* 0x000fca0000000004 */
[----:B------:R-:W-:Y:S01]  /*2f80*/  DFMA R14, R12, -UR6, R6 ;  /* 0x800000060c0e7c2b */ /* 0x000fe20008000006 */
[----:B------:R-:W-:Y:S01]  /*2f90*/  UMOV UR6, 0x3b39803f ;  /* 0x3b39803f00067882 */ /* 0x000fe20000000000 */
[----:B------:R-:W-:-:S06]  /*2fa0*/  UMOV UR7, 0x3c7abc9e ;  /* 0x3c7abc9e00077882 */ /* 0x000fcc0000000000 */
[----:B------:R-:W-:Y:S01]  /*2fb0*/  DFMA R12, R12, -UR6, R14 ;  /* 0x800000060c0c7c2b */ /* 0x000fe2000800000e */
[----:B------:R-:W-:Y:S01]  /*2fc0*/  UMOV UR6, 0x69ce2bdf ;  /* 0x69ce2bdf00067882 */ /* 0x000fe20000000000 */
[----:B------:R-:W-:Y:S01]  /*2fd0*/  HFMA2 R15, -RZ, RZ, 1.642578125, -0.00021207332611083984375 ;  /* 0x3e928af3ff0f7431 */ /* 0x000fe200000001ff */
[----:B------:R-:W-:Y:S01]  /*2fe0*/  MOV R14, 0xfca213ea ;  /* 0xfca213ea000e7802 */ /* 0x000fe20000000f00 */
[----:B------:R-:W-:-:S05]  /*2ff0*/  UMOV UR7, 0x3e5ade15 ;  /* 0x3e5ade1500077882 */ /* 0x000fca0000000000 */
[----:B------:R-:W-:Y:S01]  /*3000*/  DFMA R14, R12, UR6, R14 ;  /* 0x000000060c0e7c2b */ /* 0x000fe2000800000e */
[----:B------:R-:W-:Y:S01]  /*3010*/  UMOV UR6, 0x62401315 ;  /* 0x6240131500067882 */ /* 0x000fe20000000000 */
[----:B------:R-:W-:-:S06]  /*3020*/  UMOV UR7, 0x3ec71dee ;  /* 0x3ec71dee00077882 */ /* 0x000fcc0000000000 */
[----:B------:R-:W-:Y:S01]  /*3030*/  DFMA R14, R12, R14, UR6 ;  /* 0x000000060c0e7e2b */ /* 0x000fe2000800000e */
        /* <DEDUP_REMOVED lines=20> */
[----:B------:R-:W-:-:S08]  /*3180*/  DFMA R14, R12, R14, UR6 ;  /* 0x000000060c0e7e2b */ /* 0x000fd0000800000e */
[----:B------:R-:W-:-:S08]  /*3190*/  DFMA R14, R12, R14, 1 ;  /* 0x3ff000000c0e742b */ /* 0x000fd0000000000e */
[----:B------:R-:W-:-:S10]  /*31a0*/  DFMA R12, R12, R14, 1 ;  /* 0x3ff000000c0c742b */ /* 0x000fd4000000000e */
[----:B------:R-:W-:Y:S02]  /*31b0*/  LEA R5, R8, R13, 0x14 ;  /* 0x0000000d08057211 */ /* 0x000fe400078ea0ff */
[----:B------:R-:W-:Y:S01]  /*31c0*/  MOV R4, R12 ;  /* 0x0000000c00047202 */ /* 0x000fe20000000f00 */
[----:B------:R-:W-:Y:S06]  /*31d0*/  @!P0 BRA `(.L_x_25) ;  /* 0x0000000000308947 */ /* 0x000fec0003800000 */
[----:B------:R-:W-:Y:S01]  /*31e0*/  FSETP.GEU.AND P1, PT, |R7|, 4.2275390625, PT ;  /* 0x408748000700780b */ /* 0x000fe20003f2e200 */
[C---:B------:R-:W-:Y:S02]  /*31f0*/  DADD R14, R6.reuse, +INF ;  /* 0x7ff00000060e7429 */ /* 0x040fe40000000000 */
[----:B------:R-:W-:-:S08]  /*3200*/  DSETP.GEU.AND P0, PT, R6, RZ, PT ;  /* 0x000000ff0600722a */ /* 0x000fd00003f0e000 */
[----:B------:R-:W-:Y:S02]  /*3210*/  FSEL R5, R15, RZ, P0 ;  /* 0x000000ff0f057208 */ /* 0x000fe40000000000 */
[----:B------:R-:W-:-:S04]  /*3220*/  @!P1 LEA.HI R4, R8, R8, RZ, 0x1 ;  /* 0x0000000808049211 */ /* 0x000fc800078f08ff */
[----:B------:R-:W-:Y:S02]  /*3230*/  @!P1 SHF.R.S32.HI R7, RZ, 0x1, R4 ;  /* 0x00000001ff079819 */ /* 0x000fe40000011404 */
[----:B------:R-:W-:Y:S02]  /*3240*/  FSEL R4, R14, RZ, P0 ;  /* 0x000000ff0e047208 */ /* 0x000fe40000000000 */
[----:B------:R-:W-:Y:S02]  /*3250*/  @!P1 IADD3 R6, PT, PT, R8, -R7, RZ ;  /* 0x8000000708069210 */ /* 0x000fe40007ffe0ff */
[----:B------:R-:W-:Y:S02]  /*3260*/  @!P1 LEA R13, R7, R13, 0x14 ;  /* 0x0000000d070d9211 */ /* 0x000fe400078ea0ff */
[----:B------:R-:W-:Y:S02]  /*3270*/  @!P1 LEA R7, R6, 0x3ff00000, 0x14 ;  /* 0x3ff0000006079811 */ /* 0x000fe400078ea0ff */
[----:B------:R-:W-:-:S06]  /*3280*/  @!P1 MOV R6, RZ ;  /* 0x000000ff00069202 */ /* 0x000fcc0000000f00 */
[----:B------:R-:W-:-:S11]  /*3290*/  @!P1 DMUL R4, R12, R6 ;  /* 0x000000060c049228 */ /* 0x000fd60000000000 */
.L_x_25:
[----:B------:R-:W-:Y:S02]  /*32a0*/  DFMA R10, R10, R4, R4 ;  /* 0x000000040a0a722b */ /* 0x000fe40000000004 */
[----:B------:R-:W-:-:S08]  /*32b0*/  DSETP.NEU.AND P0, PT, |R4|, +INF , PT ;  /* 0x7ff000000400742a */ /* 0x000fd00003f0d200 */
[----:B------:R-:W-:Y:S02]  /*32c0*/  FSEL R6, R4, R10, !P0 ;  /* 0x0000000a04067208 */ /* 0x000fe40004000000 */
[----:B------:R-:W-:Y:S02]  /*32d0*/  FSEL R10, R5, R11, !P0 ;  /* 0x0000000b050a7208 */ /* 0x000fe40004000000 */
[----:B------:R-:W-:Y:S02]  /*32e0*/  MOV R4, R24 ;  /* 0x0000001800047202 */ /* 0x000fe40000000f00 */
[----:B------:R-:W-:-:S04]  /*32f0*/  MOV R5, 0x0 ;  /* 0x0000000000057802 */ /* 0x000fc80000000f00 */
[----:B------:R-:W-:Y:S05]  /*3300*/  RET.REL.NODEC R4 `(_Z13Contour_SobelPjS_jjPi) ;  /* 0xffffffcc043c7950 */ /* 0x000fea0003c3ffff */
.L_x_26:
        /* <DEDUP_REMOVED lines=15> */
.L_x_91:


//--------------------- .text._Z11Niveau_GrisPjjj --------------------------
	.section	.text._Z11Niveau_GrisPjjj,"ax",@progbits
	.align	128
        .global         _Z11Niveau_GrisPjjj
        .type           _Z11Niveau_GrisPjjj,@function
        .size           _Z11Niveau_GrisPjjj,(.L_x_97 - _Z11Niveau_GrisPjjj)
        .other          _Z11Niveau_GrisPjjj,@"STO_CUDA_ENTRY STV_DEFAULT"
_Z11Niveau_GrisPjjj:
.text._Z11Niveau_GrisPjjj:
        /* <DEDUP_REMOVED lines=16> */
.L_x_27:
[----:B------:R-:W0:Y:S01]  /*0100*/  S2R R0, SR_CTAID.X ;  /* 0x0000000000007919 */ /* 0x000e220000002500 */
[----:B------:R-:W-:Y:S01]  /*0110*/  UIADD3 UR6, UPT, UPT, UR7, -0x1, URZ ;  /* 0xffffffff07067890 */ /* 0x000fe2000fffe0ff */
[----:B------:R-:W1:Y:S05]  /*0120*/  LDCU.64 UR10, c[0x0][0x358] ;  /* 0x00006b00ff0a77ac */ /* 0x000e6a0008000a00 */
[----:B0-----:R-:W-:-:S13]  /*0130*/  ISETP.GE.U32.AND P0, PT, R0, UR6, PT ;  /* 0x0000000600007c0c */ /* 0x001fda000bf06070 */
[----:B-1----:R-:W-:Y:S05]  /*0140*/  @!P0 BRA `(.L_x_28) ;  /* 0x00000000001c8947 */ /* 0x002fea0003800000 */
[----:B------:R-:W0:Y:S01]  /*0150*/  S2R R2, SR_TID.X ;  /* 0x0000000000027919 */ /* 0x000e220000002100 */
[----:B------:R-:W1:Y:S01]  /*0160*/  LDCU UR5, c[0x0][0x388] ;  /* 0x00007100ff0577ac */ /* 0x000e620008000800 */
[----:B------:R-:W-:-:S04]  /*0170*/  UIADD3 UR4, UPT, UPT, -UR7, 0x1, URZ ;  /* 0x0000000107047890 */ /* 0x000fc8000fffe1ff */
[----:B-1----:R-:W-:-:S06]  /*0180*/  UIMAD UR4, UR4, UR8, UR5 ;  /* 0x00000008040472a4 */ /* 0x002fcc000f8e0205 */
[----:B0-----:R-:W-:-:S04]  /*0190*/  ISETP.GE.U32.AND P0, PT, R2, UR4, PT ;  /* 0x0000000402007c0c */ /* 0x001fc8000bf06070 */
[----:B------:R-:W-:-:S13]  /*01a0*/  ISETP.NE.OR P0, PT, R0, UR6, P0 ;  /* 0x0000000600007c0c */ /* 0x000fda0008705670 */
[----:B------:R-:W-:Y:S05]  /*01b0*/  @P0 EXIT ;  /* 0x000000000000094d */ /* 0x000fea0003800000 */
.L_x_28:
[----:B------:R-:W0:Y:S01]  /*01c0*/  S2R R7, SR_TID.X ;  /* 0x0000000000077919 */ /* 0x000e220000002100 */
[----:B------:R-:W1:Y:S01]  /*01d0*/  LDCU UR4, c[0x0][0x388] ;  /* 0x00007100ff0477ac */ /* 0x000e620008000800 */
[----:B------:R-:W2:Y:S01]  /*01e0*/  LDC.64 R2, c[0x0][0x380] ;  /* 0x0000e000ff027b82 */ /* 0x000ea20000000a00 */
[----:B------:R-:W3:Y:S01]  /*01f0*/  S2R R4, SR_TID.Y ;  /* 0x0000000000047919 */ /* 0x000ee20000002200 */
[----:B0-----:R-:W-:Y:S02]  /*0200*/  IMAD R0, R0, UR8, R7 ;  /* 0x0000000800007c24 */ /* 0x001fe4000f8e0207 */
[----:B---3--:R-:W-:-:S04]  /*0210*/  IMAD R5, R5, UR9, R4 ;  /* 0x0000000905057c24 */ /* 0x008fc8000f8e0204 */
[----:B-1----:R-:W-:-:S04]  /*0220*/  IMAD R0, R5, UR4, R0 ;  /* 0x0000000405007c24 */ /* 0x002fc8000f8e0200 */
[----:B------:R-:W-:-:S04]  /*0230*/  IMAD R5, R0, 0x3, RZ ;  /* 0x0000000300057824 */ /* 0x000fc800078e02ff */
[----:B--2---:R-:W-:-:S05]  /*0240*/  IMAD.WIDE R2, R5, 0x4, R2 ;  /* 0x0000000405027825 */ /* 0x004fca00078e0202 */
[----:B------:R-:W2:Y:S04]  /*0250*/  LDG.E R10, desc[UR10][R2.64+0x4] ;  /* 0x0000040a020a7981 */ /* 0x000ea8000c1e1900 */
[----:B------:R-:W3:Y:S04]  /*0260*/  LDG.E R0, desc[UR10][R2.64] ;  /* 0x0000000a02007981 */ /* 0x000ee8000c1e1900 */
[----:B------:R-:W4:Y:S01]  /*0270*/  LDG.E R8, desc[UR10][R2.64+0x8] ;  /* 0x0000080a02087981 */ /* 0x000f22000c1e1900 */
[----:B------:R-:W-:Y:S01]  /*0280*/  UMOV UR4, 0x39581062 ;  /* 0x3958106200047882 */ /* 0x000fe20000000000 */
[----:B------:R-:W-:Y:S01]  /*0290*/  UMOV UR5, 0x3fe2c8b4 ;  /* 0x3fe2c8b400057882 */ /* 0x000fe20000000000 */
[----:B--2---:R-:W0:Y:S08]  /*02a0*/  I2F.F64.U32 R6, R10 ;  /* 0x0000000a00067312 */ /* 0x004e300000201800 */
[----:B---3--:R-:W1:Y:S01]  /*02b0*/  I2F.F64.U32 R4, R0 ;  /* 0x0000000000047312 */ /* 0x008e620000201800 */
[----:B0-----:R-:W-:-:S07]  /*02c0*/  DMUL R6, R6, UR4 ;  /* 0x0000000406067c28 */ /* 0x001fce0008000000 */
[----:B----4-:R-:W0:Y:S01]  /*02d0*/  I2F.F64.U32 R8, R8 ;  /* 0x0000000800087312 */ /* 0x010e220000201800 */
[----:B------:R-:W-:Y:S01]  /*02e0*/  UMOV UR4, 0xe5604189 ;  /* 0xe560418900047882 */ /* 0x000fe20000000000 */
[----:B------:R-:W-:Y:S02]  /*02f0*/  UMOV UR5, 0x3fd322d0 ;  /* 0x3fd322d000057882 */ /* 0x000fe40000000000 */
[----:B-1----:R-:W-:Y:S01]  /*0300*/  DFMA R4, R4, UR4, R6 ;  /* 0x0000000404047c2b */ /* 0x002fe20008000006 */
[----:B------:R-:W-:Y:S01]  /*0310*/  UMOV UR4, 0x9fbe76c9 ;  /* 0x9fbe76c900047882 */ /* 0x000fe20000000000 */
[----:B------:R-:W-:-:S06]  /*0320*/  UMOV UR5, 0x3fbd2f1a ;  /* 0x3fbd2f1a00057882 */ /* 0x000fcc0000000000 */
[----:B0-----:R-:W-:-:S10]  /*0330*/  DFMA R4, R8, UR4, R4 ;  /* 0x0000000408047c2b */ /* 0x001fd40008000004 */
[----:B------:R-:W0:Y:S02]  /*0340*/  F2I.U32.F64.TRUNC R5, R4 ;  /* 0x0000000400057311 */ /* 0x000e24000030d000 */
[----:B0-----:R-:W-:Y:S04]  /*0350*/  STG.E desc[UR10][R2.64], R5 ;  /* 0x0000000502007986 */ /* 0x001fe8000c10190a */
[----:B------:R-:W-:Y:S04]  /*0360*/  STG.E desc[UR10][R2.64+0x4], R5 ;  /* 0x0000040502007986 */ /* 0x000fe8000c10190a */
[----:B------:R-:W-:Y:S01]  /*0370*/  STG.E desc[UR10][R2.64+0x8], R5 ;  /* 0x0000080502007986 */ /* 0x000fe2000c10190a */
[----:B------:R-:W-:Y:S05]  /*0380*/  EXIT ;  /* 0x000000000000794d */ /* 0x000fea0003800000 */
.L_x_29:
        /* <DEDUP_REMOVED lines=15> */
.L_x_97:


//--------------------- .text._Z8FloutagePjS_jji  --------------------------
	.section	.text._Z8FloutagePjS_jji,"ax",@progbits
	.align	128
        .global         _Z8FloutagePjS_jji
        .type           _Z8FloutagePjS_jji,@function
        .size           _Z8FloutagePjS_jji,(.L_x_92 - _Z8FloutagePjS_jji)
        .other          _Z8FloutagePjS_jji,@"STO_CUDA_ENTRY STV_DEFAULT"
_Z8FloutagePjS_jji:
.text._Z8FloutagePjS_jji:
        /* <DEDUP_REMOVED lines=16> */
.L_x_30:
[----:B------:R-:W0:Y:S01]  /*0100*/  S2R R6, SR_CTAID.X ;  /* 0x0000000000067919 */ /* 0x000e220000002500 */
[----:B------:R-:W2:Y:S01]  /*0110*/  LDC R14, c[0x0][0x390] ;  /* 0x0000e400ff0e7b82 */ /* 0x000ea20000000800 */
[----:B------:R-:W-:Y:S02]  /*0120*/  UIADD3 UR5, UPT, UPT, UR7, -0x1, URZ ;  /* 0xffffffff07057890 */ /* 0x000fe4000fffe0ff */
[----:B--2---:R-:W-:-:S04]  /*0130*/  IMAD R2, R5, UR7, -R14 ;  /* 0x0000000705027c24 */ /* 0x004fc8000f8e0a0e */
[----:B0-----:R-:W-:-:S13]  /*0140*/  ISETP.GE.U32.AND P0, PT, R6, UR5, PT ;  /* 0x0000000506007c0c */ /* 0x001fda000bf06070 */
[----:B------:R-:W-:Y:S05]  /*0150*/  @!P0 BRA `(.L_x_31) ;  /* 0x0000000000148947 */ /* 0x000fea0003800000 */
[----:B------:R-:W0:Y:S01]  /*0160*/  S2R R3, SR_TID.X ;  /* 0x0000000000037919 */ /* 0x000e220000002100 */
[----:B------:R-:W-:-:S05]  /*0170*/  IMAD.IADD R0, R5, 0x1, -R2 ;  /* 0x0000000105007824 */ /* 0x000fca00078e0a02 */
[----:B0-----:R-:W-:-:S04]  /*0180*/  ISETP.GE.U32.AND P0, PT, R3, R0, PT ;  /* 0x000000000300720c */ /* 0x001fc80003f06070 */
[----:B------:R-:W-:-:S13]  /*0190*/  ISETP.NE.OR P0, PT, R6, UR5, P0 ;  /* 0x0000000506007c0c */ /* 0x000fda0008705670 */
[----:B------:R-:W-:Y:S05]  /*01a0*/  @P0 EXIT ;  /* 0x000000000000094d */ /* 0x000fea0003800000 */
.L_x_31:
[----:B------:R-:W0:Y:S01]  /*01b0*/  S2R R9, SR_TID.Y ;  /* 0x0000000000097919 */ /* 0x000e220000002200 */
[----:B------:R-:W-:Y:S01]  /*01c0*/  LOP3.LUT R0, RZ, R2, RZ, 0x33, !PT ;  /* 0x00000002ff007212 */ /* 0x000fe200078e33ff */
[----:B------:R-:W-:Y:S01]  /*01d0*/  ULOP3.LUT UR4, URZ, UR4, URZ, 0x33, !UPT ;  /* 0x00000004ff047292 */ /* 0x000fe2000f8e33ff */
[----:B------:R-:W1:Y:S03]  /*01e0*/  S2R R7, SR_TID.X ;  /* 0x0000000000077919 */ /* 0x000e660000002100 */
[----:B------:R-:W-:Y:S01]  /*01f0*/  IMAD.IADD R0, R0, 0x1, R5 ;  /* 0x0000000100007824 */ /* 0x000fe200078e0205 */
[----:B------:R-:W-:Y:S01]  /*0200*/  UIADD3 UR4, UPT, UPT, UR4, UR8, URZ ;  /* 0x0000000804047290 */ /* 0x000fe2000fffe0ff */
[C-C-:B0-----:R-:W-:Y:S01]  /*0210*/  LOP3.LUT P2, R2, R4.reuse, RZ, R9.reuse, 0xfa, !PT ;  /* 0x000000ff04027212 */ /* 0x141fe2000784fa09 */
[----:B------:R-:W-:-:S04]  /*0220*/  IMAD R3, R4, UR8, R9 ;  /* 0x0000000804037c24 */ /* 0x000fc8000f8e0209 */
[----:B------:R-:W-:Y:S01]  /*0230*/  ISETP.NE.AND P0, PT, R9, UR4, PT ;  /* 0x0000000409007c0c */ /* 0x000fe2000bf05270 */
[----:B------:R-:W0:Y:S01]  /*0240*/  LDCU.64 UR8, c[0x0][0x358] ;  /* 0x00006b00ff0877ac */ /* 0x000e220008000a00 */
[----:B-1----:R-:W-:Y:S01]  /*0250*/  ISETP.NE.AND P3, PT, R7, R0, PT ;  /* 0x000000000700720c */ /* 0x002fe20003f65270 */
[----:B------:R-:W-:Y:S01]  /*0260*/  IMAD R0, R5, R6, R7 ;  /* 0x0000000605007224 */ /* 0x000fe200078e0207 */
[----:B------:R-:W-:Y:S01]  /*0270*/  ISETP.NE.OR P1, PT, R4, UR6, P0 ;  /* 0x0000000604007c0c */ /* 0x000fe20008725670 */
[CC--:B------:R-:W-:Y:S01]  /*0280*/  IMAD R5, R3.reuse, R14.reuse, -R14 ;  /* 0x0000000e03057224 */ /* 0x0c0fe200078e0a0e */
[----:B------:R-:W-:Y:S01]  /*0290*/  UMOV UR4, URZ ;  /* 0x000000ff00047c82 */ /* 0x000fe20008000000 */
[----:B------:R-:W-:Y:S01]  /*02a0*/  IMAD R3, R3, R14, R0 ;  /* 0x0000000e03037224 */ /* 0x000fe200078e0200 */
[----:B------:R-:W-:Y:S01]  /*02b0*/  ISETP.NE.OR P0, PT, R6, UR5, P3 ;  /* 0x0000000506007c0c */ /* 0x000fe20009f05670 */
[----:B------:R-:W-:Y:S01]  /*02c0*/  IMAD.IADD R5, R0, 0x1, R5 ;  /* 0x0000000100057824 */ /* 0x000fe200078e0205 */
[----:B------:R-:W-:Y:S01]  /*02d0*/  LOP3.LUT R0, R6, R7, RZ, 0xfc, !PT ;  /* 0x0000000706007212 */ /* 0x000fe200078efcff */
[----:B------:R-:W-:-:S02]  /*02e0*/  IMAD.IADD R14, R3, 0x1, R14 ;  /* 0x00000001030e7824 */ /* 0x000fc400078e020e */
[----:B------:R-:W-:Y:S02]  /*02f0*/  IMAD R10, R3, 0x3, RZ ;  /* 0x00000003030a7824 */ /* 0x000fe400078e02ff */
[----:B------:R-:W-:Y:S02]  /*0300*/  IMAD R12, R5, 0x3, RZ ;  /* 0x00000003050c7824 */ /* 0x000fe400078e02ff */
[----:B------:R-:W-:Y:S01]  /*0310*/  IMAD R14, R14, 0x3, RZ ;  /* 0x000000030e0e7824 */ /* 0x000fe200078e02ff */
[----:B------:R-:W-:Y:S06]  /*0320*/  @P2 BRA `(.L_x_32) ;  /* 0x0000001000ec2947 */ /* 0x000fec0003800000 */
[----:B------:R-:W-:-:S13]  /*0330*/  LOP3.LUT P1, RZ, R2, R6, R7, 0xfe, !PT ;  /* 0x0000000602ff7212 */ /* 0x000fda000782fe07 */
[----:B------:R-:W-:Y:S05]  /*0340*/  @P1 BRA `(.L_x_33) ;  /* 0x0000000400ec1947 */ /* 0x000fea0003800000 */
[----:B------:R-:W1:Y:S02]  /*0350*/  LDCU UR5, c[0x0][0x398] ;  /* 0x00007300ff0577ac */ /* 0x000e640008000800 */
[----:B-1----:R-:W-:-:S04]  /*0360*/  ULOP3.LUT UR5, UR5, 0x1, URZ, 0xc0, !UPT ;  /* 0x0000000105057892 */ /* 0x002fc8000f8ec0ff */
[----:B------:R-:W-:-:S09]  /*0370*/  UISETP.NE.U32.AND UP0, UPT, UR5, 0x1, UPT ;  /* 0x000000010500788c */ /* 0x000fd2000bf05070 */
[----:B------:R-:W-:Y:S05]  /*0380*/  BRA.U !UP0, `(.L_x_34) ;  /* 0x0000000108647547 */ /* 0x000fea000b800000 */
[----:B------:R-:W1:Y:S02]  /*0390*/  LDC.64 R2, c[0x0][0x380] ;  /* 0x0000e000ff027b82 */ /* 0x000e640000000a00 */
[----:B-1----:R-:W-:-:S04]  /*03a0*/  IMAD.WIDE R10, R10, 0x4, R2 ;  /* 0x000000040a0a7825 */ /* 0x002fc800078e0202 */
[----:B------:R-:W-:Y:S01]  /*03b0*/  IMAD.WIDE R14, R14, 0x4, R2 ;  /* 0x000000040e0e7825 */ /* 0x000fe200078e0202 */
[----:B0-----:R-:W2:Y:S04]  /*03c0*/  LDG.E R0, desc[UR8][R10.64] ;  /* 0x000000080a007981 */ /* 0x001ea8000c1e1900 */
[----:B------:R-:W2:Y:S04]  /*03d0*/  LDG.E R3, desc[UR8][R10.64+0xc] ;  /* 0x00000c080a037981 */ /* 0x000ea8000c1e1900 */
[----:B------:R-:W2:Y:S04]  /*03e0*/  LDG.E R2, desc[UR8][R14.64] ;  /* 0x000000080e027981 */ /* 0x000ea8000c1e1900 */
[----:B------:R-:W3:Y:S04]  /*03f0*/  LDG.E R5, desc[UR8][R10.64+0x10] ;  /* 0x000010080a057981 */ /* 0x000ee8000c1e1900 */
[----:B------:R-:W4:Y:S01]  /*0400*/  LDG.E R7, desc[UR8][R10.64+0x14] ;  /* 0x000014080a077981 */ /* 0x000f22000c1e1900 */
[----:B--2---:R-:W-:-:S05]  /*0410*/  IADD3 R0, PT, PT, R2, R3, R0 ;  /* 0x0000000302007210 */ /* 0x004fca0007ffe000 */
[----:B------:R-:W-:-:S05]  /*0420*/  IMAD.HI.U32 R0, R0, -0x55555555, RZ ;  /* 0xaaaaaaab00007827 */ /* 0x000fca00078e00ff */
[----:B------:R-:W-:Y:S02]  /*0430*/  SHF.R.U32.HI R3, RZ, 0x1, R0 ;  /* 0x00000001ff037819 */ /* 0x000fe40000011600 */
[----:B------:R-:W3:Y:S04]  /*0440*/  LDG.E R0, desc[UR8][R10.64+0x4] ;  /* 0x000004080a007981 */ /* 0x000ee8000c1e1900 */
[----:B------:R0:W-:Y:S04]  /*0450*/  STG.E desc[UR8][R10.64], R3 ;  /* 0x000000030a007986 */ /* 0x0001e8000c101908 */
[----:B------:R-:W3:Y:S02]  /*0460*/  LDG.E R2, desc[UR8][R14.64+0x4] ;  /* 0x000004080e027981 */ /* 0x000ee4000c1e1900 */
[----:B---3--:R-:W-:-:S05]  /*0470*/  IADD3 R0, PT, PT, R2, R5, R0 ;  /* 0x0000000502007210 */ /* 0x008fca0007ffe000 */
[----:B------:R-:W-:-:S05]  /*0480*/  IMAD.HI.U32 R0, R0, -0x55555555, RZ ;  /* 0xaaaaaaab00007827 */ /* 0x000fca00078e00ff */
[----:B------:R-:W-:Y:S02]  /*0490*/  SHF.R.U32.HI R5, RZ, 0x1, R0 ;  /* 0x00000001ff057819 */ /* 0x000fe40000011600 */
[----:B------:R-:W4:Y:S04]  /*04a0*/  LDG.E R0, desc[UR8][R10.64+0x8] ;  /* 0x000008080a007981 */ /* 0x000f28000c1e1900 */
[----:B------:R-:W-:Y:S04]  /*04b0*/  STG.E desc[UR8][R10.64+0x4], R5 ;  /* 0x000004050a007986 */ /* 0x000fe8000c101908 */
[----:B------:R-:W4:Y:S02]  /*04c0*/  LDG.E R2, desc[UR8][R14.64+0x8] ;  /* 0x000008080e027981 */ /* 0x000f24000c1e1900 */
[----:B----4-:R-:W-:-:S05]  /*04d0*/  IADD3 R0, PT, PT, R2, R7, R0 ;  /* 0x0000000702007210 */ /* 0x010fca0007ffe000 */
[----:B------:R-:W-:-:S05]  /*04e0*/  IMAD.HI.U32 R0, R0, -0x55555555, RZ ;  /* 0xaaaaaaab00007827 */ /* 0x000fca00078e00ff */
[----:B0-----:R-:W-:-:S05]  /*04f0*/  SHF.R.U32.HI R3, RZ, 0x1, R0 ;  /* 0x00000001ff037819 */ /* 0x001fca0000011600 */
[----:B------:R-:W-:Y:S01]  /*0500*/  STG.E desc[UR8][R10.64+0x8], R3 ;  /* 0x000008030a007986 */ /* 0x000fe2000c101908 */
[----:B------:R-:W-:Y:S05]  /*0510*/  EXIT ;  /* 0x000000000000794d */ /* 0x000fea0003800000 */
.L_x_34:
[----:B------:R-:W1:Y:S02]  /*0520*/  LDC.64 R2, c[0x0][0x380] ;  /* 0x0000e000ff027b82 */ /* 0x000e640000000a00 */
[----:B-1----:R-:W-:-:S04]  /*0530*/  IMAD.WIDE R12, R10, 0x4, R2 ;  /* 0x000000040a0c7825 */ /* 0x002fc800078e0202 */
[----:B------:R-:W-:Y:S01]  /*0540*/  IMAD.WIDE R10, R14, 0x4, R2 ;  /* 0x000000040e0a7825 */ /* 0x000fe200078e0202 */
[----:B0-----:R-:W2:Y:S04]  /*0550*/  LDG.E R0, desc[UR8][R12.64] ;  /* 0x000000080c007981 */ /* 0x001ea8000c1e1900 */
[----:B------:R-:W2:Y:S04]  /*0560*/  LDG.E R9, desc[UR8][R12.64+0xc] ;  /* 0x00000c080c097981 */ /* 0x000ea8000c1e1900 */
[----:B------:R-:W2:Y:S01]  /*0570*/  LDG.E R8, desc[UR8][R10.64] ;  /* 0x000000080a087981 */ /* 0x000ea2000c1e1900 */
[----:B------:R-:W0:Y:S01]  /*0580*/  MUFU.RCP64H R3, 3 ;  /* 0x4008000000037908 */ /* 0x000e220000001800 */
[----:B------:R-:W-:Y:S01]  /*0590*/  IMAD.MOV.U32 R6, RZ, RZ, 0x0 ;  /* 0x00000000ff067424 */ /* 0x000fe200078e00ff */
[----:B------:R-:W-:Y:S01]  /*05a0*/  BSSY.RECONVERGENT B1, `(.L_x_35) ;  /* 0x0000016000017945 */ /* 0x000fe20003800200 */
[----:B------:R-:W-:-:S02]  /*05b0*/  IMAD.MOV.U32 R7, RZ, RZ, 0x40080000 ;  /* 0x40080000ff077424 */ /* 0x000fc400078e00ff */
[----:B------:R-:W-:-:S06]  /*05c0*/  IMAD.MOV.U32 R2, RZ, RZ, 0x1 ;  /* 0x00000001ff027424 */ /* 0x000fcc00078e00ff */
[----:B0-----:R-:W-:-:S08]  /*05d0*/  DFMA R4, R2, -R6, 1 ;  /* 0x3ff000000204742b */ /* 0x001fd00000000806 */
[----:B------:R-:W-:-:S08]  /*05e0*/  DFMA R4, R4, R4, R4 ;  /* 0x000000040404722b */ /* 0x000fd00000000004 */
[----:B------:R-:W-:-:S08]  /*05f0*/  DFMA R4, R2, R4, R2 ;  /* 0x000000040204722b */ /* 0x000fd00000000002 */
[----:B------:R-:W-:-:S08]  /*0600*/  DFMA R2, R4, -R6, 1 ;  /* 0x3ff000000402742b */ /* 0x000fd00000000806 */
[----:B------:R-:W-:Y:S01]  /*0610*/  DFMA R2, R4, R2, R4 ;  /* 0x000000020402722b */ /* 0x000fe20000000004 */
[----:B--2---:R-:W-:-:S04]  /*0620*/  IADD3 R0, PT, PT, R8, R9, R0 ;  /* 0x0000000908007210 */ /* 0x004fc80007ffe000 */
[----:B------:R-:W0:Y:S03]  /*0630*/  I2F.F64.U32 R20, R0 ;  /* 0x0000000000147312 */ /* 0x000e260000201800 */
[----:B0-----:R-:W-:Y:S01]  /*0640*/  DMUL R4, R20, R2 ;  /* 0x0000000214047228 */ /* 0x001fe20000000000 */
[----:B------:R-:W-:-:S07]  /*0650*/  FSETP.GEU.AND P1, PT, |R21|, 6.5827683646048100446e-37, PT ;  /* 0x036000001500780b */ /* 0x000fce0003f2e200 */
[----:B------:R-:W-:-:S08]  /*0660*/  DFMA R6, R4, -3, R20 ;  /* 0xc00800000406782b */ /* 0x000fd00000000014 */
[----:B------:R-:W-:-:S10]  /*0670*/  DFMA R2, R2, R6, R4 ;  /* 0x000000060202722b */ /* 0x000fd40000000004 */
[----:B------:R-:W-:-:S05]  /*0680*/  FFMA R4, RZ, 2.125, R3 ;  /* 0x40080000ff047823 */ /* 0x000fca0000000003 */
[----:B------:R-:W-:-:S13]  /*0690*/  FSETP.GT.AND P0, PT, |R4|, 1.469367938527859385e-39, PT ;  /* 0x001000000400780b */ /* 0x000fda0003f04200 */
[----:B------:R-:W-:Y:S05]  /*06a0*/  @P0 BRA P1, `(.L_x_36) ;  /* 0x0000000000140947 */ /* 0x000fea0000800000 */
[----:B------:R-:W-:Y:S02]  /*06b0*/  MOV R17, 0x40080000 ;  /* 0x4008000000117802 */ /* 0x000fe40000000f00 */
[----:B------:R-:W-:-:S07]  /*06c0*/  MOV R0, 0x6e0 ;  /* 0x000006e000007802 */ /* 0x000fce0000000f00 */
[----:B------:R-:W-:Y:S05]  /*06d0*/  CALL.REL.NOINC `($__internal_0_$__cuda_sm20_div_rn_f64_full) ;  /* 0x0000003400587944 */ /* 0x000fea0003c00000 */
[----:B------:R-:W-:Y:S02]  /*06e0*/  IMAD.MOV.U32 R2, RZ, RZ, R22 ;  /* 0x000000ffff027224 */ /* 0x000fe400078e0016 */
[----:B------:R-:W-:-:S07]  /*06f0*/  IMAD.MOV.U32 R3, RZ, RZ, R23 ;  /* 0x000000ffff037224 */ /* 0x000fce00078e0017 */
.L_x_36:
[----:B------:R-:W-:Y:S05]  /*0700*/  BSYNC.RECONVERGENT B1 ;  /* 0x0000000000017941 */ /* 0x000fea0003800200 */
.L_x_35:
[----:B------:R-:W0:Y:S01]  /*0710*/  F2I.U32.F64.CEIL R3, R2 ;  /* 0x0000000200037311 */ /* 0x000e220000309000 */
[----:B------:R-:W2:Y:S04]  /*0720*/  LDG.E R0, desc[UR8][R12.64+0x4] ;  /* 0x000004080c007981 */ /* 0x000ea8000c1e1900 */
[----:B------:R-:W2:Y:S04]  /*0730*/  LDG.E R15, desc[UR8][R12.64+0x10] ;  /* 0x000010080c0f7981 */ /* 0x000ea8000c1e1900 */
[----:B0-----:R0:W-:Y:S04]  /*0740*/  STG.E desc[UR8][R12.64], R3 ;  /* 0x000000030c007986 */ /* 0x0011e8000c101908 */
[----:B------:R-:W2:Y:S01]  /*0750*/  LDG.E R14, desc[UR8][R10.64+0x4] ;  /* 0x000004080a0e7981 */ /* 0x000ea2000c1e1900 */
[----:B------:R-:W1:Y:S01]  /*0760*/  MUFU.RCP64H R5, 3 ;  /* 0x4008000000057908 */ /* 0x000e620000001800 */
[----:B------:R-:W-:Y:S01]  /*0770*/  IMAD.MOV.U32 R6, RZ, RZ, 0x0 ;  /* 0x00000000ff067424 */ /* 0x000fe200078e00ff */
[----:B------:R-:W-:Y:S01]  /*0780*/  BSSY.RECONVERGENT B1, `(.L_x_37) ;  /* 0x0000016000017945 */ /* 0x000fe20003800200 */
[----:B------:R-:W-:-:S02]  /*0790*/  IMAD.MOV.U32 R7, RZ, RZ, 0x40080000 ;  /* 0x40080000ff077424 */ /* 0x000fc400078e00ff */
[----:B------:R-:W-:-:S06]  /*07a0*/  IMAD.MOV.U32 R4, RZ, RZ, 0x1 ;  /* 0x00000001ff047424 */ /* 0x000fcc00078e00ff */
[----:B-1----:R-:W-:-:S08]  /*07b0*/  DFMA R8, R4, -R6, 1 ;  /* 0x3ff000000408742b */ /* 0x002fd00000000806 */
        /* <DEDUP_REMOVED lines=13> */
[----:B------:R-:W-:Y:S01]  /*0890*/  IMAD.MOV.U32 R17, RZ, RZ, 0x40080000 ;  /* 0x40080000ff117424 */ /* 0x000fe200078e00ff */
[----:B------:R-:W-:-:S07]  /*08a0*/  MOV R0, 0x8c0 ;  /* 0x000008c000007802 */ /* 0x000fce0000000f00 */
[----:B------:R-:W-:Y:S05]  /*08b0*/  CALL.REL.NOINC `($__internal_0_$__cuda_sm20_div_rn_f64_full) ;  /* 0x0000003000e07944 */ /* 0x000fea0003c00000 */
[----:B------:R-:W-:Y:S01]  /*08c0*/  IMAD.MOV.U32 R2, RZ, RZ, R22 ;  /* 0x000000ffff027224 */ /* 0x000fe200078e0016 */
[----:B------:R-:W-:-:S07]  /*08d0*/  MOV R3, R23 ;  /* 0x0000001700037202 */ /* 0x000fce0000000f00 */
.L_x_38:
[----:B------:R-:W-:Y:S05]  /*08e0*/  BSYNC.RECONVERGENT B1 ;  /* 0x0000000000017941 */ /* 0x000fea0003800200 */
.L_x_37:
        /* <DEDUP_REMOVED lines=27> */
[----:B------:R-:W-:Y:S02]  /*0aa0*/  IMAD.MOV.U32 R2, RZ, RZ, R22 ;  /* 0x000000ffff027224 */ /* 0x000fe400078e0016 */
[----:B------:R-:W-:-:S07]  /*0ab0*/  IMAD.MOV.U32 R3, RZ, RZ, R23 ;  /* 0x000000ffff037224 */ /* 0x000fce00078e0017 */
.L_x_40:
[----:B------:R-:W-:Y:S05]  /*0ac0*/  BSYNC.RECONVERGENT B1 ;  /* 0x0000000000017941 */ /* 0x000fea0003800200 */
.L_x_39:
[----:B------:R-:W0:Y:S02]  /*0ad0*/  F2I.U32.F64.CEIL R3, R2 ;  /* 0x0000000200037311 */ /* 0x000e240000309000 */
[----:B0-----:R-:W-:Y:S01]  /*0ae0*/  STG.E desc[UR8][R12.64+0x8], R3 ;  /* 0x000008030c007986 */ /* 0x001fe2000c101908 */
[----:B------:R-:W-:Y:S05]  /*0af0*/  EXIT ;  /* 0x000000000000794d */ /* 0x000fea0003800000 */
.L_x_33:
        /* <DEDUP_REMOVED lines=30> */
.L_x_42:
        /* <DEDUP_REMOVED lines=8> */
[----:B------:R-:W-:Y:S01]  /*0d60*/  MOV R5, 0x40080000 ;  /* 0x4008000000057802 */ /* 0x000fe20000000f00 */
[----:B------:R-:W-:Y:S01]  /*0d70*/  IMAD.MOV.U32 R2, RZ, RZ, 0x1 ;  /* 0x00000001ff027424 */ /* 0x000fe200078e00ff */
[----:B------:R-:W-:Y:S05]  /*0d80*/  BSSY.RECONVERGENT B1, `(.L_x_43) ;  /* 0x0000014000017945 */ /* 0x000fea0003800200 */
        /* <DEDUP_REMOVED lines=19> */
.L_x_44:
[----:B------:R-:W-:Y:S05]  /*0ec0*/  BSYNC.RECONVERGENT B1 ;  /* 0x0000000000017941 */ /* 0x000fea0003800200 */
.L_x_43:
        /* <DEDUP_REMOVED lines=29> */
.L_x_46:
[----:B------:R-:W-:Y:S05]  /*10a0*/  BSYNC.RECONVERGENT B1 ;  /* 0x0000000000017941 */ /* 0x000fea0003800200 */
.L_x_45:
        /* <DEDUP_REMOVED lines=27> */
[----:B------:R-:W-:Y:S01]  /*1260*/  MOV R2, R22 ;  /* 0x0000001600027202 */ /* 0x000fe20000000f00 */
[----:B------:R-:W-:-:S07]  /*1270*/  IMAD.MOV.U32 R3, RZ, RZ, R23 ;  /* 0x000000ffff037224 */ /* 0x000fce00078e0017 */
.L_x_48:
[----:B------:R-:W-:Y:S05]  /*1280*/  BSYNC.RECONVERGENT B1 ;  /* 0x0000000000017941 */ /* 0x000fea0003800200 */
.L_x_47:
[----:B------:R-:W0:Y:S02]  /*1290*/  F2I.U32.F64.CEIL R3, R2 ;  /* 0x0000000200037311 */ /* 0x000e240000309000 */
[----:B0-----:R-:W-:Y:S01]  /*12a0*/  STG.E desc[UR8][R12.64+0x8], R3 ;  /* 0x000008030c007986 */ /* 0x001fe2000c101908 */
[----:B------:R-:W-:Y:S05]  /*12b0*/  EXIT ;  /* 0x000000000000794d */ /* 0x000fea0003800000 */
.L_x_41:
        /* <DEDUP_REMOVED lines=10> */
[----:B------:R-:W3:Y:S01]  /*1360*/  LDG.E R5, desc[UR8][R14.64] ;  /* 0x000000080e057981 */ /* 0x000ee2000c1e1900 */
[----:B--2---:R-:W-:-:S03]  /*1370*/  IADD3 R0, PT, PT, R2, R3, R0 ;  /* 0x0000000302007210 */ /* 0x004fc60007ffe000 */
[----:B------:R-:W2:Y:S02]  /*1380*/  LDG.E R2, desc[UR8][R10.64+0x4] ;  /* 0x000004080a027981 */ /* 0x000ea4000c1e1900 */
[----:B---3--:R-:W-:Y:S02]  /*1390*/  IMAD.IADD R0, R0, 0x1, R5 ;  /* 0x0000000100007824 */ /* 0x008fe400078e0205 */
[----:B------:R-:W2:Y:S03]  /*13a0*/  LDG.E R5, desc[UR8][R10.64+-0x8] ;  /* 0xfffff8080a057981 */ /* 0x000ea6000c1e1900 */
[----:B------:R-:W-:Y:S02]  /*13b0*/  SHF.R.U32.HI R3, RZ, 0x2, R0 ;  /* 0x00000002ff037819 */ /* 0x000fe40000011600 */
[----:B------:R-:W2:Y:S04]  /*13c0*/  LDG.E R0, desc[UR8][R10.64+0x10] ;  /* 0x000010080a007981 */ /* 0x000ea8000c1e1900 */
[----:B------:R0:W-:Y:S04]  /*13d0*/  STG.E desc[UR8][R10.64], R3 ;  /* 0x000000030a007986 */ /* 0x0001e8000c101908 */
[----:B------:R-:W3:Y:S01]  /*13e0*/  LDG.E R7, desc[UR8][R14.64+0x4] ;  /* 0x000004080e077981 */ /* 0x000ee2000c1e1900 */
[----:B--2---:R-:W-:-:S03]  /*13f0*/  IADD3 R0, PT, PT, R0, R5, R2 ;  /* 0x0000000500007210 */ /* 0x004fc60007ffe002 */
[----:B------:R-:W2:Y:S02]  /*1400*/  LDG.E R2, desc[UR8][R10.64+0x8] ;  /* 0x000008080a027981 */ /* 0x000ea4000c1e1900 */
[----:B---3--:R-:W-:Y:S02]  /*1410*/  IMAD.IADD R0, R0, 0x1, R7 ;  /* 0x0000000100007824 */ /* 0x008fe400078e0207 */
[----:B------:R-:W2:Y:S03]  /*1420*/  LDG.E R7, desc[UR8][R10.64+-0x4] ;  /* 0xfffffc080a077981 */ /* 0x000ea6000c1e1900 */
[----:B------:R-:W-:Y:S02]  /*1430*/  SHF.R.U32.HI R5, RZ, 0x2, R0 ;  /* 0x00000002ff057819 */ /* 0x000fe40000011600 */
[----:B------:R-:W2:Y:S04]  /*1440*/  LDG.E R0, desc[UR8][R10.64+0x14] ;  /* 0x000014080a007981 */ /* 0x000ea8000c1e1900 */
[----:B------:R-:W-:Y:S04]  /*1450*/  STG.E desc[UR8][R10.64+0x4], R5 ;  /* 0x000004050a007986 */ /* 0x000fe8000c101908 */
[----:B------:R-:W3:Y:S01]  /*1460*/  LDG.E R9, desc[UR8][R14.64+0x8] ;  /* 0x000008080e097981 */ /* 0x000ee2000c1e1900 */
[----:B--2---:R-:W-:-:S05]  /*1470*/  IADD3 R0, PT, PT, R0, R7, R2 ;  /* 0x0000000700007210 */ /* 0x004fca0007ffe002 */
[----:B---3--:R-:W-:-:S05]  /*1480*/  IMAD.IADD R0, R0, 0x1, R9 ;  /* 0x0000000100007824 */ /* 0x008fca00078e0209 */
[----:B0-----:R-:W-:-:S05]  /*1490*/  SHF.R.U32.HI R3, RZ, 0x2, R0 ;  /* 0x00000002ff037819 */ /* 0x001fca0000011600 */
[----:B------:R-:W-:Y:S01]  /*14a0*/  STG.E desc[UR8][R10.64+0x8], R3 ;  /* 0x000008030a007986 */ /* 0x000fe2000c101908 */
[----:B------:R-:W-:Y:S05]  /*14b0*/  EXIT ;  /* 0x000000000000794d */ /* 0x000fea0003800000 */
.L_x_49:
[----:B------:R-:W1:Y:S02]  /*14c0*/  LDC.64 R2, c[0x0][0x380] ;  /* 0x0000e000ff027b82 */ /* 0x000e640000000a00 */
[----:B-1----:R-:W-:-:S04]  /*14d0*/  IMAD.WIDE R10, R10, 0x4, R2 ;  /* 0x000000040a0a7825 */ /* 0x002fc800078e0202 */
[----:B------:R-:W-:Y:S01]  /*14e0*/  IMAD.WIDE R14, R14, 0x4, R2 ;  /* 0x000000040e0e7825 */ /* 0x000fe200078e0202 */
[----:B0-----:R-:W2:Y:S04]  /*14f0*/  LDG.E R0, desc[UR8][R10.64] ;  /* 0x000000080a007981 */ /* 0x001ea8000c1e1900 */
[----:B------:R-:W2:Y:S04]  /*1500*/  LDG.E R3, desc[UR8][R10.64+-0xc] ;  /* 0xfffff4080a037981 */ /* 0x000ea8000c1e1900 */
[----:B------:R-:W2:Y:S04]  /*1510*/  LDG.E R2, desc[UR8][R10.64+0xc] ;  /* 0x00000c080a027981 */ /* 0x000ea8000c1e1900 */
[----:B------:R-:W3:Y:S04]  /*1520*/  LDG.E R5, desc[UR8][R14.64] ;  /* 0x000000080e057981 */ /* 0x000ee8000c1e1900 */
[----:B------:R-:W4:Y:S04]  /*1530*/  LDG.E R4, desc[UR8][R10.64+0x4] ;  /* 0x000004080a047981 */ /* 0x000f28000c1e1900 */
[----:B------:R-:W4:Y:S04]  /*1540*/  LDG.E R6, desc[UR8][R10.64+0x10] ;  /* 0x000010080a067981 */ /* 0x000f28000c1e1900 */
[----:B------:R-:W5:Y:S01]  /*1550*/  LDG.E R9, desc[UR8][R10.64+-0x4] ;  /* 0xfffffc080a097981 */ /* 0x000f62000c1e1900 */
[----:B--2---:R-:W-:-:S05]  /*1560*/  IADD3 R0, PT, PT, R2, R3, R0 ;  /* 0x0000000302007210 */ /* 0x004fca0007ffe000 */
[----:B---3--:R-:W-:Y:S02]  /*1570*/  IMAD.IADD R0, R0, 0x1, R5 ;  /* 0x0000000100007824 */ /* 0x008fe400078e0205 */
[----:B------:R-:W4:Y:S02]  /*1580*/  LDG.E R5, desc[UR8][R10.64+-0x8] ;  /* 0xfffff8080a057981 */ /* 0x000f24000c1e1900 */
[----:B------:R0:W1:Y:S02]  /*1590*/  I2F.F64.U32 R2, R0 ;  /* 0x0000000000027312 */ /* 0x0000640000201800 */
[----:B0-----:R-:W5:Y:S01]  /*15a0*/  LDG.E R0, desc[UR8][R10.64+0x8] ;  /* 0x000008080a007981 */ /* 0x001f62000c1e1900 */
[----:B-1----:R-:W-:-:S10]  /*15b0*/  DMUL R2, R2, 0.25 ;  /* 0x3fd0000002027828 */ /* 0x002fd40000000000 */
[----:B------:R0:W1:Y:S02]  /*15c0*/  F2I.U32.F64.CEIL R3, R2 ;  /* 0x0000000200037311 */ /* 0x0000640000309000 */
[----:B0-----:R-:W5:Y:S04]  /*15d0*/  LDG.E R2, desc[UR8][R10.64+0x14] ;  /* 0x000014080a027981 */ /* 0x001f68000c1e1900 */
[----:B-1----:R0:W-:Y:S04]  /*15e0*/  STG.E desc[UR8][R10.64], R3 ;  /* 0x000000030a007986 */ /* 0x0021e8000c101908 */
[----:B------:R-:W2:Y:S01]  /*15f0*/  LDG.E R7, desc[UR8][R14.64+0x4] ;  /* 0x000004080e077981 */ /* 0x000ea2000c1e1900 */
[----:B----4-:R-:W-:-:S05]  /*1600*/  IADD3 R4, PT, PT, R6, R5, R4 ;  /* 0x0000000506047210 */ /* 0x010fca0007ffe004 */
[----:B--2---:R-:W-:-:S04]  /*1610*/  IMAD.IADD R7, R4, 0x1, R7 ;  /* 0x0000000104077824 */ /* 0x004fc800078e0207 */
[----:B------:R-:W1:Y:S02]  /*1620*/  I2F.F64.U32 R4, R7 ;  /* 0x0000000700047312 */ /* 0x000e640000201800 */
[----:B-1----:R-:W-:-:S10]  /*1630*/  DMUL R4, R4, 0.25 ;  /* 0x3fd0000004047828 */ /* 0x002fd40000000000 */
[----:B------:R-:W1:Y:S02]  /*1640*/  F2I.U32.F64.CEIL R5, R4 ;  /* 0x0000000400057311 */ /* 0x000e640000309000 */
[----:B-1----:R-:W-:Y:S04]  /*1650*/  STG.E desc[UR8][R10.64+0x4], R5 ;  /* 0x000004050a007986 */ /* 0x002fe8000c101908 */
[----:B0-----:R-:W2:Y:S01]  /*1660*/  LDG.E R3, desc[UR8][R14.64+0x8] ;  /* 0x000008080e037981 */ /* 0x001ea2000c1e1900 */
[----:B-----5:R-:W-:-:S04]  /*1670*/  IADD3 R0, PT, PT, R2, R9, R0 ;  /* 0x0000000902007210 */ /* 0x020fc80007ffe000 */
[----:B--2---:R-:W-:-:S04]  /*1680*/  IADD3 R0, PT, PT, R0, R3, RZ ;  /* 0x0000000300007210 */ /* 0x004fc80007ffe0ff */
[----:B------:R-:W0:Y:S02]  /*1690*/  I2F.F64.U32 R2, R0 ;  /* 0x0000000000027312 */ /* 0x000e240000201800 */
[----:B0-----:R-:W-:-:S10]  /*16a0*/  DMUL R2, R2, 0.25 ;  /* 0x3fd0000002027828 */ /* 0x001fd40000000000 */
[----:B------:R-:W0:Y:S02]  /*16b0*/  F2I.U32.F64.CEIL R3, R2 ;  /* 0x0000000200037311 */ /* 0x000e240000309000 */
[----:B0-----:R-:W-:Y:S01]  /*16c0*/  STG.E desc[UR8][R10.64+0x8], R3 ;  /* 0x000008030a007986 */ /* 0x001fe2000c101908 */
[----:B------:R-:W-:Y:S05]  /*16d0*/  EXIT ;  /* 0x000000000000794d */ /* 0x000fea0003800000 */
.L_x_32:
[----:B------:R-:W-:Y:S05]  /*16e0*/  @P1 BRA `(.L_x_50) ;  /* 0x0000001000ec1947 */ /* 0x000fea0003800000 */
[----:B------:R-:W-:-:S13]  /*16f0*/  ISETP.NE.AND P1, PT, R0, RZ, PT ;  /* 0x000000ff0000720c */ /* 0x000fda0003f25270 */
        /* <DEDUP_REMOVED lines=30> */
.L_x_52:
        /* <DEDUP_REMOVED lines=30> */
.L_x_54:
[----:B------:R-:W-:Y:S05]  /*1ac0*/  BSYNC.RECONVERGENT B1 ;  /* 0x0000000000017941 */ /* 0x000fea0003800200 */
.L_x_53:
[----:B------:R-:W0:Y:S01]  /*1ad0*/  F2I.U32.F64.CEIL R3, R2 ;  /* 0x0000000200037311 */ /* 0x000e220000309000 */
[----:B------:R-:W2:Y:S04]  /*1ae0*/  LDG.E R0, desc[UR8][R10.64+0x4] ;  /* 0x000004080a007981 */ /* 0x000ea8000c1e1900 */
[----:B------:R-:W2:Y:S04]  /*1af0*/  LDG.E R15, desc[UR8][R10.64+0x10] ;  /* 0x000010080a0f7981 */ /* 0x000ea8000c1e1900 */
[----:B0-----:R0:W-:Y:S04]  /*1b00*/  STG.E desc[UR8][R10.64], R3 ;  /* 0x000000030a007986 */ /* 0x0011e8000c101908 */
[----:B------:R-:W2:Y:S01]  /*1b10*/  LDG.E R14, desc[UR8][R12.64+0x4] ;  /* 0x000004080c0e7981 */ /* 0x000ea2000c1e1900 */
[----:B------:R-:W1:Y:S01]  /*1b20*/  MUFU.RCP64H R5, 3 ;  /* 0x4008000000057908 */ /* 0x000e620000001800 */
[----:B------:R-:W-:Y:S01]  /*1b30*/  MOV R6, 0x0 ;  /* 0x0000000000067802 */ /* 0x000fe20000000f00 */
[----:B------:R-:W-:Y:S01]  /*1b40*/  IMAD.MOV.U32 R7, RZ, RZ, 0x40080000 ;  /* 0x40080000ff077424 */ /* 0x000fe200078e00ff */
[----:B------:R-:W-:Y:S01]  /*1b50*/  BSSY.RECONVERGENT B1, `(.L_x_55) ;  /* 0x0000015000017945 */ /* 0x000fe20003800200 */
        /* <DEDUP_REMOVED lines=20> */
.L_x_56:
[----:B------:R-:W-:Y:S05]  /*1ca0*/  BSYNC.RECONVERGENT B1 ;  /* 0x0000000000017941 */ /* 0x000fea0003800200 */
.L_x_55:
[----:B------:R-:W0:Y:S01]  /*1cb0*/  F2I.U32.F64.CEIL R3, R2 ;  /* 0x0000000200037311 */ /* 0x000e220000309000 */
[----:B------:R-:W2:Y:S04]  /*1cc0*/  LDG.E R0, desc[UR8][R10.64+0x8] ;  /* 0x000008080a007981 */ /* 0x000ea8000c1e1900 */
[----:B------:R-:W2:Y:S04]  /*1cd0*/  LDG.E R15, desc[UR8][R10.64+0x14] ;  /* 0x000014080a0f7981 */ /* 0x000ea8000c1e1900 */
[----:B0-----:R0:W-:Y:S04]  /*1ce0*/  STG.E desc[UR8][R10.64+0x4], R3 ;  /* 0x000004030a007986 */ /* 0x0011e8000c101908 */
[----:B------:R-:W2:Y:S01]  /*1cf0*/  LDG.E R12, desc[UR8][R12.64+0x8] ;  /* 0x000008080c0c7981 */ /* 0x000ea2000c1e1900 */
[----:B------:R-:W1:Y:S01]  /*1d00*/  MUFU.RCP64H R5, 3 ;  /* 0x4008000000057908 */ /* 0x000e620000001800 */
[----:B------:R-:W-:Y:S01]  /*1d10*/  IMAD.MOV.U32 R6, RZ, RZ, 0x0 ;  /* 0x00000000ff067424 */ /* 0x000fe200078e00ff */
[----:B------:R-:W-:Y:S01]  /*1d20*/  MOV R7, 0x40080000 ;  /* 0x4008000000077802 */ /* 0x000fe20000000f00 */
[----:B------:R-:W-:Y:S01]  /*1d30*/  IMAD.MOV.U32 R4, RZ, RZ, 0x1 ;  /* 0x00000001ff047424 */ /* 0x000fe200078e00ff */
[----:B------:R-:W-:Y:S05]  /*1d40*/  BSSY.RECONVERGENT B1, `(.L_x_57) ;  /* 0x0000014000017945 */ /* 0x000fea0003800200 */
        /* <DEDUP_REMOVED lines=19> */
.L_x_58:
[----:B------:R-:W-:Y:S05]  /*1e80*/  BSYNC.RECONVERGENT B1 ;  /* 0x0000000000017941 */ /* 0x000fea0003800200 */
.L_x_57:
[----:B------:R-:W0:Y:S02]  /*1e90*/  F2I.U32.F64.CEIL R3, R2 ;  /* 0x0000000200037311 */ /* 0x000e240000309000 */
[----:B0-----:R-:W-:Y:S01]  /*1ea0*/  STG.E desc[UR8][R10.64+0x8], R3 ;  /* 0x000008030a007986 */ /* 0x001fe2000c101908 */
[----:B------:R-:W-:Y:S05]  /*1eb0*/  EXIT ;  /* 0x000000000000794d */ /* 0x000fea0003800000 */
.L_x_51:
        /* <DEDUP_REMOVED lines=30> */
.L_x_60:
        /* <DEDUP_REMOVED lines=30> */
.L_x_62:
[----:B------:R-:W-:Y:S05]  /*2280*/  BSYNC.RECONVERGENT B1 ;  /* 0x0000000000017941 */ /* 0x000fea0003800200 */
.L_x_61:
        /* <DEDUP_REMOVED lines=29> */
.L_x_64:
[----:B------:R-:W-:Y:S05]  /*2460*/  BSYNC.RECONVERGENT B1 ;  /* 0x0000000000017941 */ /* 0x000fea0003800200 */
.L_x_63:
        /* <DEDUP_REMOVED lines=29> */
.L_x_66:
[----:B------:R-:W-:Y:S05]  /*2640*/  BSYNC.RECONVERGENT B1 ;  /* 0x0000000000017941 */ /* 0x000fea0003800200 */
.L_x_65:
[----:B------:R-:W0:Y:S02]  /*2650*/  F2I.U32.F64.CEIL R3, R2 ;  /* 0x0000000200037311 */ /* 0x000e240000309000 */
[----:B0-----:R-:W-:Y:S01]  /*2660*/  STG.E desc[UR8][R10.64+0x8], R3 ;  /* 0x000008030a007986 */ /* 0x001fe2000c101908 */
[----:B------:R-:W-:Y:S05]  /*2670*/  EXIT ;  /* 0x000000000000794d */ /* 0x000fea0003800000 */
.L_x_59:
        /* <DEDUP_REMOVED lines=32> */
.L_x_67:
        /* <DEDUP_REMOVED lines=34> */
.L_x_50:
        /* <DEDUP_REMOVED lines=8> */
[--C-:B------:R-:W-:Y:S01]  /*2b20*/  IMAD.WIDE R12, R12, 0x4, R2.reuse ;  /* 0x000000040c0c7825 */ /* 0x100fe200078e0202 */
[----:B0-----:R-:W2:Y:S03]  /*2b30*/  LDG.E R0, desc[UR8][R10.64] ;  /* 0x000000080a007981 */ /* 0x001ea6000c1e1900 */
[----:B------:R-:W-:Y:S02]  /*2b40*/  IMAD.WIDE R14, R14, 0x4, R2 ;  /* 0x000000040e0e7825 */ /* 0x000fe400078e0202 */
[----:B------:R-:W2:Y:S04]  /*2b50*/  LDG.E R2, desc[UR8][R12.64] ;  /* 0x000000080c027981 */ /* 0x000ea8000c1e1900 */
[----:B------:R-:W2:Y:S04]  /*2b60*/  LDG.E R3, desc[UR8][R10.64+0xc] ;  /* 0x00000c080a037981 */ /* 0x000ea8000c1e1900 */
[----:B------:R-:W3:Y:S01]  /*2b70*/  LDG.E R5, desc[UR8][R14.64] ;  /* 0x000000080e057981 */ /* 0x000ee2000c1e1900 */
[----:B--2---:R-:W-:-:S05]  /*2b80*/  IADD3 R0, PT, PT, R2, R3, R0 ;  /* 0x0000000302007210 */ /* 0x004fca0007ffe000 */
[----:B---3--:R-:W-:Y:S02]  /*2b90*/  IMAD.IADD R0, R0, 0x1, R5 ;  /* 0x0000000100007824 */ /* 0x008fe400078e0205 */
[----:B------:R-:W2:Y:S03]  /*2ba0*/  LDG.E R5, desc[UR8][R10.64+0x10] ;  /* 0x000010080a057981 */ /* 0x000ea6000c1e1900 */
[----:B------:R-:W-:Y:S02]  /*2bb0*/  SHF.R.U32.HI R3, RZ, 0x2, R0 ;  /* 0x00000002ff037819 */ /* 0x000fe40000011600 */
[----:B------:R-:W2:Y:S04]  /*2bc0*/  LDG.E R0, desc[UR8][R10.64+0x4] ;  /* 0x000004080a007981 */ /* 0x000ea8000c1e1900 */
[----:B------:R0:W-:Y:S04]  /*2bd0*/  STG.E desc[UR8][R10.64], R3 ;  /* 0x000000030a007986 */ /* 0x0001e8000c101908 */
[----:B------:R-:W2:Y:S04]  /*2be0*/  LDG.E R2, desc[UR8][R12.64+0x4] ;  /* 0x000004080c027981 */ /* 0x000ea8000c1e1900 */
[----:B------:R-:W3:Y:S01]  /*2bf0*/  LDG.E R7, desc[UR8][R14.64+0x4] ;  /* 0x000004080e077981 */ /* 0x000ee2000c1e1900 */
[----:B--2---:R-:W-:-:S05]  /*2c00*/  IADD3 R0, PT, PT, R2, R5, R0 ;  /* 0x0000000502007210 */ /* 0x004fca0007ffe000 */
[----:B---3--:R-:W-:Y:S02]  /*2c10*/  IMAD.IADD R0, R0, 0x1, R7 ;  /* 0x0000000100007824 */ /* 0x008fe400078e0207 */
[----:B------:R-:W2:Y:S03]  /*2c20*/  LDG.E R7, desc[UR8][R10.64+0x14] ;  /* 0x000014080a077981 */ /* 0x000ea6000c1e1900 */
[----:B------:R-:W-:Y:S02]  /*2c30*/  SHF.R.U32.HI R5, RZ, 0x2, R0 ;  /* 0x00000002ff057819 */ /* 0x000fe40000011600 */
[----:B------:R-:W2:Y:S04]  /*2c40*/  LDG.E R0, desc[UR8][R10.64+0x8] ;  /* 0x000008080a007981 */ /* 0x000ea8000c1e1900 */
[----:B------:R-:W-:Y:S04]  /*2c50*/  STG.E desc[UR8][R10.64+0x4], R5 ;  /* 0x000004050a007986 */ /* 0x000fe8000c101908 */
[----:B------:R-:W2:Y:S04]  /*2c60*/  LDG.E R2, desc[UR8][R12.64+0x8] ;  /* 0x000008080c027981 */ /* 0x000ea8000c1e1900 */
[----:B------:R-:W3:Y:S01]  /*2c70*/  LDG.E R9, desc[UR8][R14.64+0x8] ;  /* 0x000008080e097981 */ /* 0x000ee2000c1e1900 */
[----:B--2---:R-:W-:-:S05]  /*2c80*/  IADD3 R0, PT, PT, R2, R7, R0 ;  /* 0x0000000702007210 */ /* 0x004fca0007ffe000 */
[----:B---3--:R-:W-:-:S05]  /*2c90*/  IMAD.IADD R0, R0, 0x1, R9 ;  /* 0x0000000100007824 */ /* 0x008fca00078e0209 */
[----:B0-----:R-:W-:-:S05]  /*2ca0*/  SHF.R.U32.HI R3, RZ, 0x2, R0 ;  /* 0x00000002ff037819 */ /* 0x001fca0000011600 */
[----:B------:R-:W-:Y:S01]  /*2cb0*/  STG.E desc[UR8][R10.64+0x8], R3 ;  /* 0x000008030a007986 */ /* 0x000fe2000c101908 */
[----:B------:R-:W-:Y:S05]  /*2cc0*/  EXIT ;  /* 0x000000000000794d */ /* 0x000fea0003800000 */
.L_x_69:
[----:B------:R-:W1:Y:S02]  /*2cd0*/  LDC.64 R2, c[0x0][0x380] ;  /* 0x0000e000ff027b82 */ /* 0x000e640000000a00 */
[----:B-1----:R-:W-:-:S04]  /*2ce0*/  IMAD.WIDE R10, R10, 0x4, R2 ;  /* 0x000000040a0a7825 */ /* 0x002fc800078e0202 */
[--C-:B------:R-:W-:Y:S01]  /*2cf0*/  IMAD.WIDE R12, R12, 0x4, R2.reuse ;  /* 0x000000040c0c7825 */ /* 0x100fe200078e0202 */
[----:B0-----:R-:W2:Y:S03]  /*2d00*/  LDG.E R0, desc[UR8][R10.64] ;  /* 0x000000080a007981 */ /* 0x001ea6000c1e1900 */
[----:B------:R-:W-:Y:S01]  /*2d10*/  IMAD.WIDE R14, R14, 0x4, R2 ;  /* 0x000000040e0e7825 */ /* 0x000fe200078e0202 */
[----:B------:R-:W3:Y:S04]  /*2d20*/  LDG.E R4, desc[UR8][R10.64+0x4] ;  /* 0x000004080a047981 */ /* 0x000ee8000c1e1900 */
[----:B------:R-:W2:Y:S04]  /*2d30*/  LDG.E R2, desc[UR8][R12.64] ;  /* 0x000000080c027981 */ /* 0x000ea8000c1e1900 */
[----:B------:R-:W2:Y:S04]  /*2d40*/  LDG.E R3, desc[UR8][R10.64+0xc] ;  /* 0x00000c080a037981 */ /* 0x000ea8000c1e1900 */
[----:B------:R-:W4:Y:S04]  /*2d50*/  LDG.E R5, desc[UR8][R14.64] ;  /* 0x000000080e057981 */ /* 0x000f28000c1e1900 */
[----:B------:R-:W5:Y:S01]  /*2d60*/  LDG.E R9, desc[UR8][R10.64+0x14] ;  /* 0x000014080a097981 */ /* 0x000f62000c1e1900 */
[----:B--2---:R-:W-:-:S05]  /*2d70*/  IADD3 R0, PT, PT, R2, R3, R0 ;  /* 0x0000000302007210 */ /* 0x004fca0007ffe000 */
[----:B----4-:R-:W-:Y:S02]  /*2d80*/  IMAD.IADD R0, R0, 0x1, R5 ;  /* 0x0000000100007824 */ /* 0x010fe400078e0205 */
[----:B------:R-:W3:Y:S02]  /*2d90*/  LDG.E R5, desc[UR8][R10.64+0x10] ;  /* 0x000010080a057981 */ /* 0x000ee4000c1e1900 */
[----:B------:R0:W1:Y:S02]  /*2da0*/  I2F.F64.U32 R2, R0 ;  /* 0x0000000000027312 */ /* 0x0000640000201800 */
[----:B0-----:R-:W5:Y:S01]  /*2db0*/  LDG.E R0, desc[UR8][R10.64+0x8] ;  /* 0x000008080a007981 */ /* 0x001f62000c1e1900 */
[----:B-1----:R-:W-:-:S10]  /*2dc0*/  DMUL R2, R2, 0.25 ;  /* 0x3fd0000002027828 */ /* 0x002fd40000000000 */
[----:B------:R-:W0:Y:S02]  /*2dd0*/  F2I.U32.F64.CEIL R3, R2 ;  /* 0x0000000200037311 */ /* 0x000e240000309000 */
[----:B0-----:R0:W-:Y:S04]  /*2de0*/  STG.E desc[UR8][R10.64], R3 ;  /* 0x000000030a007986 */ /* 0x0011e8000c101908 */
[----:B------:R-:W3:Y:S04]  /*2df0*/  LDG.E R6, desc[UR8][R12.64+0x4] ;  /* 0x000004080c067981 */ /* 0x000ee8000c1e1900 */
[----:B------:R-:W2:Y:S01]  /*2e00*/  LDG.E R7, desc[UR8][R14.64+0x4] ;  /* 0x000004080e077981 */ /* 0x000ea2000c1e1900 */
[----:B---3--:R-:W-:-:S05]  /*2e10*/  IADD3 R4, PT, PT, R6, R5, R4 ;  /* 0x0000000506047210 */ /* 0x008fca0007ffe004 */
[----:B--2---:R-:W-:-:S04]  /*2e20*/  IMAD.IADD R7, R4, 0x1, R7 ;  /* 0x0000000104077824 */ /* 0x004fc800078e0207 */
[----:B------:R-:W1:Y:S02]  /*2e30*/  I2F.F64.U32 R4, R7 ;  /* 0x0000000700047312 */ /* 0x000e640000201800 */
[----:B-1----:R-:W-:-:S10]  /*2e40*/  DMUL R4, R4, 0.25 ;  /* 0x3fd0000004047828 */ /* 0x002fd40000000000 */
[----:B------:R-:W1:Y:S02]  /*2e50*/  F2I.U32.F64.CEIL R5, R4 ;  /* 0x0000000400057311 */ /* 0x000e640000309000 */
[----:B-1----:R-:W-:Y:S04]  /*2e60*/  STG.E desc[UR8][R10.64+0x4], R5 ;  /* 0x000004050a007986 */ /* 0x002fe8000c101908 */
[----:B------:R-:W5:Y:S04]  /*2e70*/  LDG.E R2, desc[UR8][R12.64+0x8] ;  /* 0x000008080c027981 */ /* 0x000f68000c1e1900 */
[----:B0-----:R-:W2:Y:S01]  /*2e80*/  LDG.E R3, desc[UR8][R14.64+0x8] ;  /* 0x000008080e037981 */ /* 0x001ea2000c1e1900 */
[----:B-----5:R-:W-:-:S05]  /*2e90*/  IADD3 R0, PT, PT, R2, R9, R0 ;  /* 0x0000000902007210 */ /* 0x020fca0007ffe000 */
[----:B--2---:R-:W-:-:S04]  /*2ea0*/  IMAD.IADD R0, R0, 0x1, R3 ;  /* 0x0000000100007824 */ /* 0x004fc800078e0203 */
[----:B------:R-:W0:Y:S02]  /*2eb0*/  I2F.F64.U32 R2, R0 ;  /* 0x0000000000027312 */ /* 0x000e240000201800 */
[----:B0-----:R-:W-:-:S10]  /*2ec0*/  DMUL R2, R2, 0.25 ;  /* 0x3fd0000002027828 */ /* 0x001fd40000000000 */
[----:B------:R-:W0:Y:S02]  /*2ed0*/  F2I.U32.F64.CEIL R3, R2 ;  /* 0x0000000200037311 */ /* 0x000e240000309000 */
[----:B0-----:R-:W-:Y:S01]  /*2ee0*/  STG.E desc[UR8][R10.64+0x8], R3 ;  /* 0x000008030a007986 */ /* 0x001fe2000c101908 */
[----:B------:R-:W-:Y:S05]  /*2ef0*/  EXIT ;  /* 0x000000000000794d */ /* 0x000fea0003800000 */
.L_x_68:
        /* <DEDUP_REMOVED lines=13> */
[----:B--2---:R-:W-:-:S04]  /*2fd0*/  IADD3 R0, PT, PT, R2, R3, R0 ;  /* 0x0000000302007210 */ /* 0x004fc80007ffe000 */
[----:B---3--:R-:W-:Y:S02]  /*2fe0*/  IADD3 R0, PT, PT, R0, R5, RZ ;  /* 0x0000000500007210 */ /* 0x008fe40007ffe0ff */
[----:B------:R-:W2:Y:S02]  /*2ff0*/  LDG.E R5, desc[UR8][R10.64+-0x8] ;  /* 0xfffff8080a057981 */ /* 0x000ea4000c1e1900 */
        /* <DEDUP_REMOVED lines=18> */
.L_x_71:
        /* <DEDUP_REMOVED lines=35> */
.L_x_70:
        /* <DEDUP_REMOVED lines=12> */
[----:B------:R-:W3:Y:S01]  /*3410*/  LDG.E R4, desc[UR8][R14.64] ;  /* 0x000000080e047981 */ /* 0x000ee2000c1e1900 */
[----:B--2---:R-:W-:-:S03]  /*3420*/  IADD3 R0, PT, PT, R2, R3, R0 ;  /* 0x0000000302007210 */ /* 0x004fc60007ffe000 */
[----:B------:R-:W2:Y:S01]  /*3430*/  LDG.E R2, desc[UR8][R10.64+0x10] ;  /* 0x000010080a027981 */ /* 0x000ea2000c1e1900 */
[----:B---3--:R-:W-:-:S03]  /*3440*/  IADD3 R0, PT, PT, R4, R0, R5 ;  /* 0x0000000004007210 */ /* 0x008fc60007ffe005 */
[----:B------:R-:W2:Y:S02]  /*3450*/  LDG.E R5, desc[UR8][R10.64+-0x8] ;  /* 0xfffff8080a057981 */ /* 0x000ea4000c1e1900 */
[----:B------:R-:W-:-:S05]  /*3460*/  IMAD.HI.U32 R0, R0, -0x33333333, RZ ;  /* 0xcccccccd00007827 */ /* 0x000fca00078e00ff */
[----:B------:R-:W-:Y:S02]  /*3470*/  SHF.R.U32.HI R3, RZ, 0x2, R0 ;  /* 0x00000002ff037819 */ /* 0x000fe40000011600 */
[----:B------:R-:W2:Y:S04]  /*3480*/  LDG.E R0, desc[UR8][R10.64+0x4] ;  /* 0x000004080a007981 */ /* 0x000ea8000c1e1900 */
[----:B------:R0:W-:Y:S04]  /*3490*/  STG.E desc[UR8][R10.64], R3 ;  /* 0x000000030a007986 */ /* 0x0001e8000c101908 */
[----:B------:R-:W3:Y:S04]  /*34a0*/  LDG.E R7, desc[UR8][R12.64+0x4] ;  /* 0x000004080c077981 */ /* 0x000ee8000c1e1900 */
        /* <DEDUP_REMOVED lines=8> */
[----:B------:R-:W-:Y:S04]  /*3530*/  STG.E desc[UR8][R10.64+0x4], R5 ;  /* 0x000004050a007986 */ /* 0x000fe8000c101908 */
[----:B0-----:R-:W3:Y:S04]  /*3540*/  LDG.E R3, desc[UR8][R12.64+0x8] ;  /* 0x000008080c037981 */ /* 0x001ee8000c1e1900 */
[----:B------:R-:W3:Y:S01]  /*3550*/  LDG.E R4, desc[UR8][R14.64+0x8] ;  /* 0x000008080e047981 */ /* 0x000ee2000c1e1900 */
[----:B--2---:R-:W-:-:S04]  /*3560*/  IADD3 R0, PT, PT, R2, R7, R0 ;  /* 0x0000000702007210 */ /* 0x004fc80007ffe000 */
[----:B---3--:R-:W-:-:S05]  /*3570*/  IADD3 R0, PT, PT, R4, R0, R3 ;  /* 0x0000000004007210 */ /* 0x008fca0007ffe003 */
[----:B------:R-:W-:-:S05]  /*3580*/  IMAD.HI.U32 R0, R0, -0x33333333, RZ ;  /* 0xcccccccd00007827 */ /* 0x000fca00078e00ff */
[----:B------:R-:W-:-:S05]  /*3590*/  SHF.R.U32.HI R3, RZ, 0x2, R0 ;  /* 0x00000002ff037819 */ /* 0x000fca0000011600 */
[----:B------:R-:W-:Y:S01]  /*35a0*/  STG.E desc[UR8][R10.64+0x8], R3 ;  /* 0x000008030a007986 */ /* 0x000fe2000c101908 */
[----:B------:R-:W-:Y:S05]  /*35b0*/  EXIT ;  /* 0x000000000000794d */ /* 0x000fea0003800000 */
.L_x_72:
[----:B------:R-:W1:Y:S02]  /*35c0*/  LDC.64 R2, c[0x0][0x380] ;  /* 0x0000e000ff027b82 */ /* 0x000e640000000a00 */
[----:B-1----:R-:W-:-:S04]  /*35d0*/  IMAD.WIDE R10, R10, 0x4, R2 ;  /* 0x000000040a0a7825 */ /* 0x002fc800078e0202 */
[--C-:B------:R-:W-:Y:S01]  /*35e0*/  IMAD.WIDE R12, R12, 0x4, R2.reuse ;  /* 0x000000040c0c7825 */ /* 0x100fe200078e0202 */
[----:B0-----:R-:W2:Y:S03]  /*35f0*/  LDG.E R0, desc[UR8][R10.64] ;  /* 0x000000080a007981 */ /* 0x001ea6000c1e1900 */
[----:B------:R-:W-:Y:S01]  /*3600*/  IMAD.WIDE R14, R14, 0x4, R2 ;  /* 0x000000040e0e7825 */ /* 0x000fe200078e0202 */
[----:B------:R-:W2:Y:S04]  /*3610*/  LDG.E R9, desc[UR8][R10.64+-0xc] ;  /* 0xfffff4080a097981 */ /* 0x000ea8000c1e1900 */
[----:B------:R-:W2:Y:S04]  /*3620*/  LDG.E R8, desc[UR8][R10.64+0xc] ;  /* 0x00000c080a087981 */ /* 0x000ea8000c1e1900 */
[----:B------:R-:W3:Y:S04]  /*3630*/  LDG.E R17, desc[UR8][R12.64] ;  /* 0x000000080c117981 */ /* 0x000ee8000c1e1900 */
[----:B------:R-:W3:Y:S01]  /*3640*/  LDG.E R16, desc[UR8][R14.64] ;  /* 0x000000080e107981 */ /* 0x000ee2000c1e1900 */
[----:B------:R-:W0:Y:S01]  /*3650*/  MUFU.RCP64H R5, 5 ;  /* 0x4014000000057908 */ /* 0x000e220000001800 */
[----:B------:R-:W-:Y:S01]  /*3660*/  IMAD.MOV.U32 R2, RZ, RZ, 0x0 ;  /* 0x00000000ff027424 */ /* 0x000fe200078e00ff */
[----:B------:R-:W-:Y:S01]  /*3670*/  MOV R3, 0x40140000 ;  /* 0x4014000000037802 */ /* 0x000fe20000000f00 */
[----:B------:R-:W-:-:S06]  /*3680*/  IMAD.MOV.U32 R4, RZ, RZ, 0x1 ;  /* 0x00000001ff047424 */ /* 0x000fcc00078e00ff */
[----:B0-----:R-:W-:-:S08]  /*3690*/  DFMA R6, R4, -R2, 1 ;  /* 0x3ff000000406742b */ /* 0x001fd00000000802 */
[----:B------:R-:W-:-:S08]  /*36a0*/  DFMA R6, R6, R6, R6 ;  /* 0x000000060606722b */ /* 0x000fd00000000006 */
[----:B------:R-:W-:-:S08]  /*36b0*/  DFMA R6, R4, R6, R4 ;  /* 0x000000060406722b */ /* 0x000fd00000000004 */
[----:B------:R-:W-:-:S08]  /*36c0*/  DFMA R2, R6, -R2, 1 ;  /* 0x3ff000000602742b */ /* 0x000fd00000000802 */
[----:B------:R-:W-:Y:S01]  /*36d0*/  DFMA R2, R6, R2, R6 ;  /* 0x000000020602722b */ /* 0x000fe20000000006 */
[----:B------:R-:W-:Y:S01]  /*36e0*/  BSSY.RECONVERGENT B1, `(.L_x_73) ;  /* 0x0000010000017945 */ /* 0x000fe20003800200 */
[----:B--2---:R-:W-:-:S04]  /*36f0*/  IADD3 R0, PT, PT, R8, R9, R0 ;  /* 0x0000000908007210 */ /* 0x004fc80007ffe000 */
[----:B---3--:R-:W-:-:S04]  /*3700*/  IADD3 R0, PT, PT, R16, R0, R17 ;  /* 0x0000000010007210 */ /* 0x008fc80007ffe011 */
[----:B------:R-:W0:Y:S02]  /*3710*/  I2F.F64.U32 R20, R0 ;  /* 0x0000000000147312 */ /* 0x000e240000201800 */
[----:B0-----:R-:W-:-:S08]  /*3720*/  DMUL R4, R20, R2 ;  /* 0x0000000214047228 */ /* 0x001fd00000000000 */
[----:B------:R-:W-:-:S08]  /*3730*/  DFMA R6, R4, -5, R20 ;  /* 0xc01400000406782b */ /* 0x000fd00000000014 */
[----:B------:R-:W-:Y:S01]  /*3740*/  DFMA R2, R2, R6, R4 ;  /* 0x000000060202722b */ /* 0x000fe20000000004 */
[----:B------:R-:W-:-:S09]  /*3750*/  FSETP.GEU.AND P1, PT, |R21|, 6.5827683646048100446e-37, PT ;  /* 0x036000001500780b */ /* 0x000fd20003f2e200 */
[----:B------:R-:W-:-:S05]  /*3760*/  FFMA R4, RZ, 2.3125, R3 ;  /* 0x40140000ff047823 */ /* 0x000fca0000000003 */
[----:B------:R-:W-:-:S13]  /*3770*/  FSETP.GT.AND P0, PT, |R4|, 1.469367938527859385e-39, PT ;  /* 0x001000000400780b */ /* 0x000fda0003f04200 */
[----:B------:R-:W-:Y:S05]  /*3780*/  @P0 BRA P1, `(.L_x_74) ;  /* 0x0000000000140947 */ /* 0x000fea0000800000 */
[----:B------:R-:W-:Y:S01]  /*3790*/  IMAD.MOV.U32 R17, RZ, RZ, 0x40140000 ;  /* 0x40140000ff117424 */ /* 0x000fe200078e00ff */
[----:B------:R-:W-:-:S07]  /*37a0*/  MOV R0, 0x37c0 ;  /* 0x000037c000007802 */ /* 0x000fce0000000f00 */
[----:B------:R-:W-:Y:S05]  /*37b0*/  CALL.REL.NOINC `($__internal_0_$__cuda_sm20_div_rn_f64_full) ;  /* 0x0000000400207944 */ /* 0x000fea0003c00000 */
[----:B------:R-:W-:Y:S02]  /*37c0*/  IMAD.MOV.U32 R2, RZ, RZ, R22 ;  /* 0x000000ffff027224 */ /* 0x000fe400078e0016 */
[----:B------:R-:W-:-:S07]  /*37d0*/  IMAD.MOV.U32 R3, RZ, RZ, R23 ;  /* 0x000000ffff037224 */ /* 0x000fce00078e0017 */
.L_x_74:
[----:B------:R-:W-:Y:S05]  /*37e0*/  BSYNC.RECONVERGENT B1 ;  /* 0x0000000000017941 */ /* 0x000fea0003800200 */
.L_x_73:
[----:B------:R-:W0:Y:S01]  /*37f0*/  F2I.U32.F64.CEIL R3, R2 ;  /* 0x0000000200037311 */ /* 0x000e220000309000 */
[----:B------:R-:W2:Y:S04]  /*3800*/  LDG.E R0, desc[UR8][R10.64+0x4] ;  /* 0x000004080a007981 */ /* 0x000ea8000c1e1900 */
[----:B------:R-:W2:Y:S04]  /*3810*/  LDG.E R17, desc[UR8][R10.64+-0x8] ;  /* 0xfffff8080a117981 */ /* 0x000ea8000c1e1900 */
[----:B------:R-:W2:Y:S04]  /*3820*/  LDG.E R16, desc[UR8][R10.64+0x10] ;  /* 0x000010080a107981 */ /* 0x000ea8000c1e1900 */
[----:B0-----:R0:W-:Y:S04]  /*3830*/  STG.E desc[UR8][R10.64], R3 ;  /* 0x000000030a007986 */ /* 0x0011e8000c101908 */
[----:B------:R-:W3:Y:S04]  /*3840*/  LDG.E R19, desc[UR8][R12.64+0x4] ;  /* 0x000004080c137981 */ /* 0x000ee8000c1e1900 */
[----:B------:R-:W3:Y:S01]  /*3850*/  LDG.E R18, desc[UR8][R14.64+0x4] ;  /* 0x000004080e127981 */ /* 0x000ee2000c1e1900 */
        /* <DEDUP_REMOVED lines=11> */
[----:B---3--:R-:W-:-:S04]  /*3910*/  IADD3 R0, PT, PT, R18, R0, R19 ;  /* 0x0000000012007210 */ /* 0x008fc80007ffe013 */
[----:B------:R-:W0:Y:S02]  /*3920*/  I2F.F64.U32 R20, R0 ;  /* 0x0000000000147312 */ /* 0x000e240000201800 */
[----:B0-----:R-:W-:Y:S01]  /*3930*/  DMUL R2, R8, R20 ;  /* 0x0000001408027228 */ /* 0x001fe20000000000 */
[----:B------:R-:W-:-:S07]  /*3940*/  FSETP.GEU.AND P1, PT, |R21|, 6.5827683646048100446e-37, PT ;  /* 0x036000001500780b */ /* 0x000fce0003f2e200 */
[----:B------:R-:W-:-:S08]  /*3950*/  DFMA R4, R2, -5, R20 ;  /* 0xc01400000204782b */ /* 0x000fd00000000014 */
[----:B------:R-:W-:-:S10]  /*3960*/  DFMA R2, R8, R4, R2 ;  /* 0x000000040802722b */ /* 0x000fd40000000002 */
        /* <DEDUP_REMOVED lines=8> */
.L_x_76:
[----:B------:R-:W-:Y:S05]  /*39f0*/  BSYNC.RECONVERGENT B1 ;  /* 0x0000000000017941 */ /* 0x000fea0003800200 */
.L_x_75:
        /* <DEDUP_REMOVED lines=27> */
[----:B------:R-:W-:Y:S02]  /*3bb0*/  MOV R17, 0x40140000 ;  /* 0x4014000000117802 */ /* 0x000fe40000000f00 */
[----:B------:R-:W-:-:S07]  /*3bc0*/  MOV R0, 0x3be0 ;  /* 0x00003be000007802 */ /* 0x000fce0000000f00 */
[----:B------:R-:W-:Y:S05]  /*3bd0*/  CALL.REL.NOINC `($__internal_0_$__cuda_sm20_div_rn_f64_full) ;  /* 0x0000000000187944 */ /* 0x000fea0003c00000 */
[----:B------:R-:W-:Y:S02]  /*3be0*/  IMAD.MOV.U32 R2, RZ, RZ, R22 ;  /* 0x000000ffff027224 */ /* 0x000fe400078e0016 */
[----:B------:R-:W-:-:S07]  /*3bf0*/  IMAD.MOV.U32 R3, RZ, RZ, R23 ;  /* 0x000000ffff037224 */ /* 0x000fce00078e0017 */
.L_x_78:
[----:B------:R-:W-:Y:S05]  /*3c00*/  BSYNC.RECONVERGENT B1 ;  /* 0x0000000000017941 */ /* 0x000fea0003800200 */
.L_x_77:
[----:B------:R-:W0:Y:S02]  /*3c10*/  F2I.U32.F64.CEIL R3, R2 ;  /* 0x0000000200037311 */ /* 0x000e240000309000 */
[----:B0-----:R-:W-:Y:S01]  /*3c20*/  STG.E desc[UR8][R10.64+0x8], R3 ;  /* 0x000008030a007986 */ /* 0x001fe2000c101908 */
[----:B------:R-:W-:Y:S05]  /*3c30*/  EXIT ;  /* 0x000000000000794d */ /* 0x000fea0003800000 */
        .weak           $__internal_0_$__cuda_sm20_div_rn_f64_full
        .type           $__internal_0_$__cuda_sm20_div_rn_f64_full,@function
        .size           $__internal_0_$__cuda_sm20_div_rn_f64_full,(.L_x_92 - $__internal_0_$__cuda_sm20_div_rn_f64_full)
$__internal_0_$__cuda_sm20_div_rn_f64_full:
[C---:B------:R-:W-:Y:S01]  /*3c40*/  FSETP.GEU.AND P0, PT, |R17|.reuse, 1.469367938527859385e-39, PT ;  /* 0x001000001100780b */ /* 0x040fe20003f0e200 */
[----:B------:R-:W-:Y:S01]  /*3c50*/  IMAD.U32 R16, RZ, RZ, UR4 ;  /* 0x00000004ff107e24 */ /* 0x000fe2000f8e00ff */
[----:B------:R-:W-:Y:S01]  /*3c60*/  LOP3.LUT R2, R17, 0x800fffff, RZ, 0xc0, !PT ;  /* 0x800fffff11027812 */ /* 0x000fe200078ec0ff */
[----:B------:R-:W-:Y:S01]  /*3c70*/  IMAD.U32 R18, RZ, RZ, UR4 ;  /* 0x00000004ff127e24 */ /* 0x000fe2000f8e00ff */
[C---:B------:R-:W-:Y:S01]  /*3c80*/  FSETP.GEU.AND P2, PT, |R21|.reuse, 1.469367938527859385e-39, PT ;  /* 0x001000001500780b */ /* 0x040fe20003f4e200 */
[----:B------:R-:W-:Y:S01]  /*3c90*/  IMAD.MOV.U32 R24, RZ, RZ, 0x1 ;  /* 0x00000001ff187424 */ /* 0x000fe200078e00ff */
[----:B------:R-:W-:Y:S01]  /*3ca0*/  LOP3.LUT R19, R2, 0x3ff00000, RZ, 0xfc, !PT ;  /* 0x3ff0000002137812 */ /* 0x000fe200078efcff */
[----:B------:R-:W-:Y:S01]  /*3cb0*/  BSSY.RECONVERGENT B0, `(.L_x_79) ;  /* 0x0000051000007945 */ /* 0x000fe20003800200 */
[----:B------:R-:W-:Y:S02]  /*3cc0*/  LOP3.LUT R2, R21, 0x7ff00000, RZ, 0xc0, !PT ;  /* 0x7ff0000015027812 */ /* 0x000fe400078ec0ff */
[----:B------:R-:W-:-:S02]  /*3cd0*/  LOP3.LUT R5, R17, 0x7ff00000, RZ, 0xc0, !PT ;  /* 0x7ff0000011057812 */ /* 0x000fc400078ec0ff */
[----:B------:R-:W-:Y:S01]  /*3ce0*/  MOV R8, R20 ;  /* 0x0000001400087202 */ /* 0x000fe20000000f00 */
[----:B------:R-:W-:Y:S01]  /*3cf0*/  @!P0 DMUL R18, R16, 8.98846567431157953865e+307 ;  /* 0x7fe0000010128828 */ /* 0x000fe20000000000 */
[----:B------:R-:W-:-:S03]  /*3d00*/  ISETP.GE.U32.AND P1, PT, R2, R5, PT ;  /* 0x000000050200720c */ /* 0x000fc60003f26070 */
[----:B------:R-:W-:Y:S01]  /*3d10*/  @!P2 LOP3.LUT R3, R17, 0x7ff00000, RZ, 0xc0, !PT ;  /* 0x7ff000001103a812 */ /* 0x000fe200078ec0ff */
[----:B------:R-:W-:Y:S01]  /*3d20*/  @!P2 IMAD.MOV.U32 R22, RZ, RZ, RZ ;  /* 0x000000ffff16a224 */ /* 0x000fe200078e00ff */
[----:B------:R-:W0:Y:S02]  /*3d30*/  MUFU.RCP64H R25, R19 ;  /* 0x0000001300197308 */ /* 0x000e240000001800 */
[----:B------:R-:W-:Y:S01]  /*3d40*/  @!P2 ISETP.GE.U32.AND P3, PT, R2, R3, PT ;  /* 0x000000030200a20c */ /* 0x000fe20003f66070 */
[----:B------:R-:W-:Y:S01]  /*3d50*/  IMAD.MOV.U32 R3, RZ, RZ, 0x1ca00000 ;  /* 0x1ca00000ff037424 */ /* 0x000fe200078e00ff */
[----:B------:R-:W-:-:S04]  /*3d60*/  @!P0 LOP3.LUT R5, R19, 0x7ff00000, RZ, 0xc0, !PT ;  /* 0x7ff0000013058812 */ /* 0x000fc800078ec0ff */
[----:B------:R-:W-:-:S04]  /*3d70*/  SEL R9, R3, 0x63400000, !P1 ;  /* 0x6340000003097807 */ /* 0x000fc80004800000 */
[----:B------:R-:W-:Y:S01]  /*3d80*/  LOP3.LUT R9, R9, 0x800fffff, R21, 0xf8, !PT ;  /* 0x800fffff09097812 */ /* 0x000fe200078ef815 */
[----:B0-----:R-:W-:-:S08]  /*3d90*/  DFMA R6, R24, -R18, 1 ;  /* 0x3ff000001806742b */ /* 0x001fd00000000812 */
[----:B------:R-:W-:-:S08]  /*3da0*/  DFMA R6, R6, R6, R6 ;  /* 0x000000060606722b */ /* 0x000fd00000000006 */
[----:B------:R-:W-:Y:S01]  /*3db0*/  DFMA R24, R24, R6, R24 ;  /* 0x000000061818722b */ /* 0x000fe20000000018 */
[----:B------:R-:W-:-:S04]  /*3dc0*/  @!P2 SEL R7, R3, 0x63400000, !P3 ;  /* 0x634000000307a807 */ /* 0x000fc80005800000 */
[----:B------:R-:W-:-:S03]  /*3dd0*/  @!P2 LOP3.LUT R4, R7, 0x80000000, R21, 0xf8, !PT ;  /* 0x800000000704a812 */ /* 0x000fc600078ef815 */
[----:B------:R-:W-:Y:S01]  /*3de0*/  DFMA R6, R24, -R18, 1 ;  /* 0x3ff000001806742b */ /* 0x000fe20000000812 */
[----:B------:R-:W-:Y:S01]  /*3df0*/  @!P2 LOP3.LUT R23, R4, 0x100000, RZ, 0xfc, !PT ;  /* 0x001000000417a812 */ /* 0x000fe200078efcff */
[----:B------:R-:W-:-:S05]  /*3e00*/  IMAD.MOV.U32 R4, RZ, RZ, R2 ;  /* 0x000000ffff047224 */ /* 0x000fca00078e0002 */
[----:B------:R-:W-:Y:S02]  /*3e10*/  @!P2 DFMA R8, R8, 2, -R22 ;  /* 0x400000000808a82b */ /* 0x000fe40000000816 */
[----:B------:R-:W-:-:S08]  /*3e20*/  DFMA R24, R24, R6, R24 ;  /* 0x000000061818722b */ /* 0x000fd00000000018 */
[----:B------:R-:W-:Y:S01]  /*3e30*/  @!P2 LOP3.LUT R4, R9, 0x7ff00000, RZ, 0xc0, !PT ;  /* 0x7ff000000904a812 */ /* 0x000fe200078ec0ff */
[----:B------:R-:W-:-:S04]  /*3e40*/  DMUL R22, R24, R8 ;  /* 0x0000000818167228 */ /* 0x000fc80000000000 */
[----:B------:R-:W-:-:S04]  /*3e50*/  VIADD R6, R4, 0xffffffff ;  /* 0xffffffff04067836 */ /* 0x000fc80000000000 */
[----:B------:R-:W-:Y:S01]  /*3e60*/  DFMA R26, R22, -R18, R8 ;  /* 0x80000012161a722b */ /* 0x000fe20000000008 */
[----:B------:R-:W-:Y:S01]  /*3e70*/  ISETP.GT.U32.AND P0, PT, R6, 0x7feffffe, PT ;  /* 0x7feffffe0600780c */ /* 0x000fe20003f04070 */
[----:B------:R-:W-:-:S05]  /*3e80*/  VIADD R6, R5, 0xffffffff ;  /* 0xffffffff05067836 */ /* 0x000fca0000000000 */
[----:B------:R-:W-:Y:S01]  /*3e90*/  ISETP.GT.U32.OR P0, PT, R6, 0x7feffffe, P0 ;  /* 0x7feffffe0600780c */ /* 0x000fe20000704470 */
[----:B------:R-:W-:-:S12]  /*3ea0*/  DFMA R6, R24, R26, R22 ;  /* 0x0000001a1806722b */ /* 0x000fd80000000016 */
[----:B------:R-:W-:Y:S05]  /*3eb0*/  @P0 BRA `(.L_x_80) ;  /* 0x00000000006c0947 */ /* 0x000fea0003800000 */
[----:B------:R-:W-:-:S04]  /*3ec0*/  LOP3.LUT R5, R17, 0x7ff00000, RZ, 0xc0, !PT ;  /* 0x7ff0000011057812 */ /* 0x000fc800078ec0ff */
[CC--:B------:R-:W-:Y:S02]  /*3ed0*/  VIADDMNMX R4, R2.reuse, -R5.reuse, 0xb9600000, !PT ;  /* 0xb960000002047446 */ /* 0x0c0fe40007800905 */
[----:B------:R-:W-:Y:S02]  /*3ee0*/  ISETP.GE.U32.AND P0, PT, R2, R5, PT ;  /* 0x000000050200720c */ /* 0x000fe40003f06070 */
[----:B------:R-:W-:Y:S02]  /*3ef0*/  VIMNMX R4, PT, PT, R4, 0x46a00000, PT ;  /* 0x46a0000004047848 */ /* 0x000fe40003fe0100 */
[----:B------:R-:W-:-:S05]  /*3f00*/  SEL R3, R3, 0x63400000, !P0 ;  /* 0x6340000003037807 */ /* 0x000fca0004000000 */
[----:B------:R-:W-:Y:S01]  /*3f10*/  IMAD.IADD R3, R4, 0x1, -R3 ;  /* 0x0000000104037824 */ /* 0x000fe200078e0a03 */
[----:B------:R-:W-:-:S03]  /*3f20*/  MOV R4, RZ ;  /* 0x000000ff00047202 */ /* 0x000fc60000000f00 */
[----:B------:R-:W-:-:S06]  /*3f30*/  VIADD R5, R3, 0x7fe00000 ;  /* 0x7fe0000003057836 */ /* 0x000fcc0000000000 */
[----:B------:R-:W-:-:S10]  /*3f40*/  DMUL R22, R6, R4 ;  /* 0x0000000406167228 */ /* 0x000fd40000000000 */
[----:B------:R-:W-:-:S13]  /*3f50*/  FSETP.GTU.AND P0, PT, |R23|, 1.469367938527859385e-39, PT ;  /* 0x001000001700780b */ /* 0x000fda0003f0c200 */
[----:B------:R-:W-:Y:S05]  /*3f60*/  @P0 BRA `(.L_x_81) ;  /* 0x0000000000940947 */ /* 0x000fea0003800000 */
[----:B------:R-:W-:-:S06]  /*3f70*/  DFMA R8, R6, -R18, R8 ;  /* 0x800000120608722b */ /* 0x000fcc0000000008 */
[----:B------:R-:W-:-:S04]  /*3f80*/  IMAD.MOV.U32 R8, RZ, RZ, RZ ;  /* 0x000000ffff087224 */ /* 0x000fc800078e00ff */
[C---:B------:R-:W-:Y:S02]  /*3f90*/  FSETP.NEU.AND P0, PT, R9.reuse, RZ, PT ;  /* 0x000000ff0900720b */ /* 0x040fe40003f0d000 */
[----:B------:R-:W-:-:S04]  /*3fa0*/  LOP3.LUT R16, R9, 0x80000000, R17, 0x48, !PT ;  /* 0x8000000009107812 */ /* 0x000fc800078e4811 */
[----:B------:R-:W-:-:S07]  /*3fb0*/  LOP3.LUT R9, R16, R5, RZ, 0xfc, !PT ;  /* 0x0000000510097212 */ /* 0x000fce00078efcff */
[----:B------:R-:W-:Y:S05]  /*3fc0*/  @!P0 BRA `(.L_x_81) ;  /* 0x00000000007c8947 */ /* 0x000fea0003800000 */
[----:B------:R-:W-:Y:S01]  /*3fd0*/  IMAD.MOV R5, RZ, RZ, -R3 ;  /* 0x000000ffff057224 */ /* 0x000fe200078e0a03 */
[----:B------:R-:W-:Y:S01]  /*3fe0*/  IADD3 R3, PT, PT, -R3, -0x43300000, RZ ;  /* 0xbcd0000003037810 */ /* 0x000fe20007ffe1ff */
[----:B------:R-:W-:-:S06]  /*3ff0*/  IMAD.MOV.U32 R4, RZ, RZ, RZ ;  /* 0x000000ffff047224 */ /* 0x000fcc00078e00ff */
[----:B------:R-:W-:Y:S02]  /*4000*/  DFMA R4, R22, -R4, R6 ;  /* 0x800000041604722b */ /* 0x000fe40000000006 */
[----:B------:R-:W-:-:S08]  /*4010*/  DMUL.RP R6, R6, R8 ;  /* 0x0000000806067228 */ /* 0x000fd00000008000 */
[----:B------:R-:W-:Y:S02]  /*4020*/  FSETP.NEU.AND P0, PT, |R5|, R3, PT ;  /* 0x000000030500720b */ /* 0x000fe40003f0d200 */
[----:B------:R-:W-:Y:S02]  /*4030*/  LOP3.LUT R3, R7, R16, RZ, 0x3c, !PT ;  /* 0x0000001007037212 */ /* 0x000fe400078e3cff */
[----:B------:R-:W-:Y:S02]  /*4040*/  FSEL R22, R6, R22, !P0 ;  /* 0x0000001606167208 */ /* 0x000fe40004000000 */
[----:B------:R-:W-:Y:S01]  /*4050*/  FSEL R23, R3, R23, !P0 ;  /* 0x0000001703177208 */ /* 0x000fe20004000000 */
[----:B------:R-:W-:Y:S06]  /*4060*/  BRA `(.L_x_81) ;  /* 0x0000000000547947 */ /* 0x000fec0003800000 */
.L_x_80:
[----:B------:R-:W-:-:S14]  /*4070*/  DSETP.NAN.AND P0, PT, R20, R20, PT ;  /* 0x000000141400722a */ /* 0x000fdc0003f08000 */
[----:B------:R-:W-:Y:S05]  /*4080*/  @P0 BRA `(.L_x_82) ;  /* 0x0000000000440947 */ /* 0x000fea0003800000 */
[----:B------:R-:W-:-:S14]  /*4090*/  DSETP.NAN.AND P0, PT, R16, R16, PT ;  /* 0x000000101000722a */ /* 0x000fdc0003f08000 */
[----:B------:R-:W-:Y:S05]  /*40a0*/  @P0 BRA `(.L_x_83) ;  /* 0x0000000000300947 */ /* 0x000fea0003800000 */
[----:B------:R-:W-:Y:S01]  /*40b0*/  ISETP.NE.AND P0, PT, R4, R5, PT ;  /* 0x000000050400720c */ /* 0x000fe20003f05270 */
[----:B------:R-:W-:Y:S02]  /*40c0*/  IMAD.MOV.U32 R22, RZ, RZ, 0x0 ;  /* 0x00000000ff167424 */ /* 0x000fe400078e00ff */
[----:B------:R-:W-:-:S10]  /*40d0*/  IMAD.MOV.U32 R23, RZ, RZ, -0x80000 ;  /* 0xfff80000ff177424 */ /* 0x000fd400078e00ff */
[----:B------:R-:W-:Y:S05]  /*40e0*/  @!P0 BRA `(.L_x_81) ;  /* 0x0000000000348947 */ /* 0x000fea0003800000 */
[----:B------:R-:W-:Y:S02]  /*40f0*/  ISETP.NE.AND P0, PT, R4, 0x7ff00000, PT ;  /* 0x7ff000000400780c */ /* 0x000fe40003f05270 */
[----:B------:R-:W-:Y:S02]  /*4100*/  LOP3.LUT R23, R21, 0x80000000, R17, 0x48, !PT ;  /* 0x8000000015177812 */ /* 0x000fe400078e4811 */
[----:B------:R-:W-:-:S13]  /*4110*/  ISETP.EQ.OR P0, PT, R5, RZ, !P0 ;  /* 0x000000ff0500720c */ /* 0x000fda0004702670 */
[----:B------:R-:W-:Y:S01]  /*4120*/  @P0 LOP3.LUT R2, R23, 0x7ff00000, RZ, 0xfc, !PT ;  /* 0x7ff0000017020812 */ /* 0x000fe200078efcff */
[----:B------:R-:W-:Y:S01]  /*4130*/  @!P0 IMAD.MOV.U32 R22, RZ, RZ, RZ ;  /* 0x000000ffff168224 */ /* 0x000fe200078e00ff */
[----:B------:R-:W-:-:S03]  /*4140*/  @P0 MOV R22, RZ ;  /* 0x000000ff00160202 */ /* 0x000fc60000000f00 */
[----:B------:R-:W-:Y:S01]  /*4150*/  @P0 IMAD.MOV.U32 R23, RZ, RZ, R2 ;  /* 0x000000ffff170224 */ /* 0x000fe200078e0002 */
[----:B------:R-:W-:Y:S06]  /*4160*/  BRA `(.L_x_81) ;  /* 0x0000000000147947 */ /* 0x000fec0003800000 */
.L_x_83:
[----:B------:R-:W-:Y:S01]  /*4170*/  LOP3.LUT R23, R17, 0x80000, RZ, 0xfc, !PT ;  /* 0x0008000011177812 */ /* 0x000fe200078efcff */
[----:B------:R-:W-:Y:S01]  /*4180*/  IMAD.MOV.U32 R22, RZ, RZ, R16 ;  /* 0x000000ffff167224 */ /* 0x000fe200078e0010 */
[----:B------:R-:W-:Y:S06]  /*4190*/  BRA `(.L_x_81) ;  /* 0x0000000000087947 */ /* 0x000fec0003800000 */
.L_x_82:
[----:B------:R-:W-:Y:S01]  /*41a0*/  LOP3.LUT R23, R21, 0x80000, RZ, 0xfc, !PT ;  /* 0x0008000015177812 */ /* 0x000fe200078efcff */
[----:B------:R-:W-:-:S07]  /*41b0*/  IMAD.MOV.U32 R22, RZ, RZ, R20 ;  /* 0x000000ffff167224 */ /* 0x000fce00078e0014 */
.L_x_81:
[----:B------:R-:W-:Y:S05]  /*41c0*/  BSYNC.RECONVERGENT B0 ;  /* 0x0000000000007941 */ /* 0x000fea0003800200 */
.L_x_79:
[----:B------:R-:W-:Y:S02]  /*41d0*/  IMAD.MOV.U32 R2, RZ, RZ, R0 ;  /* 0x000000ffff027224 */ /* 0x000fe400078e0000 */
[----:B------:R-:W-:-:S04]  /*41e0*/  IMAD.MOV.U32 R3, RZ, RZ, 0x0 ;  /* 0x00000000ff037424 */ /* 0x000fc800078e00ff */
[----:B------:R-:W-:Y:S05]  /*41f0*/  RET.REL.NODEC R2 `(_Z8FloutagePjS_jji) ;  /* 0xffffffbc02807950 */ /* 0x000fea0003c3ffff */
.L_x_84:
        /* <DEDUP_REMOVED lines=16> */
.L_x_92:


//--------------------- .text._Z15Sym_horizontalePjS_jj --------------------------
	.section	.text._Z15Sym_horizontalePjS_jj,"ax",@progbits
	.align	128
        .global         _Z15Sym_horizontalePjS_jj
        .type           _Z15Sym_horizontalePjS_jj,@function
        .size           _Z15Sym_horizontalePjS_jj,(.L_x_99 - _Z15Sym_horizontalePjS_jj)
        .other          _Z15Sym_horizontalePjS_jj,@"STO_CUDA_ENTRY STV_DEFAULT"
_Z15Sym_horizontalePjS_jj:
.text._Z15Sym_horizontalePjS_jj:
[----:B------:R-:W-:Y:S08]  /*0000*/  LDC R1, c[0x0][0x37c] ;  /* 0x0000df00ff017b82 */ /* 0x000ff00000000800 */
[----:B------:R-:W0:Y:S01]  /*0010*/  LDC R9, c[0x0][0x360] ;  /* 0x0000d800ff097b82 */ /* 0x000e220000000800 */
[----:B------:R-:W1:Y:S07]  /*0020*/  S2R R4, SR_TID.Y ;  /* 0x0000000000047919 */ /* 0x000e6e0000002200 */
[----:B------:R-:W2:Y:S08]  /*0030*/  LDC R7, c[0x0][0x364] ;  /* 0x0000d900ff077b82 */ /* 0x000eb00000000800 */
[----:B------:R-:W3:Y:S08]  /*0040*/  LDC R2, c[0x0][0x370] ;  /* 0x0000dc00ff027b82 */ /* 0x000ef00000000800 */
[----:B------:R-:W4:Y:S08]  /*0050*/  LDC R0, c[0x0][0x374] ;  /* 0x0000dd00ff007b82 */ /* 0x000f300000000800 */
[----:B------:R-:W5:Y:S08]  /*0060*/  S2UR UR5, SR_CTAID.Y ;  /* 0x00000000000579c3 */ /* 0x000f700000002600 */
[----:B------:R-:W0:Y:S01]  /*0070*/  S2UR UR4, SR_CTAID.X ;  /* 0x00000000000479c3 */ /* 0x000e220000002500 */
[----:B----4-:R-:W-:-:S04]  /*0080*/  IADD3 R3, PT, PT, R0, -0x1, RZ ;  /* 0xffffffff00037810 */ /* 0x010fc80007ffe0ff */
[----:B-----5:R-:W-:-:S13]  /*0090*/  ISETP.LE.U32.AND P0, PT, R3, UR5, PT ;  /* 0x0000000503007c0c */ /* 0x020fda000bf03070 */
[----:B0123--:R-:W-:Y:S05]  /*00a0*/  @!P0 BRA `(.L_x_85) ;  /* 0x0000000000188947 */ /* 0x00ffea0003800000 */
[----:B------:R-:W0:Y:S01]  /*00b0*/  LDCU UR6, c[0x0][0x394] ;  /* 0x00007280ff0677ac */ /* 0x000e220008000800 */
[----:B------:R-:W-:-:S05]  /*00c0*/  IADD3 R0, PT, PT, -R0, 0x1, RZ ;  /* 0x0000000100007810 */ /* 0x000fca0007ffe1ff */
[----:B0-----:R-:W-:-:S05]  /*00d0*/  IMAD R0, R0, R7, UR6 ;  /* 0x0000000600007e24 */ /* 0x001fca000f8e0207 */
[----:B------:R-:W-:-:S04]  /*00e0*/  ISETP.GE.U32.AND P0, PT, R4, R0, PT ;  /* 0x000000000400720c */ /* 0x000fc80003f06070 */
[----:B------:R-:W-:-:S13]  /*00f0*/  ISETP.NE.OR P0, PT, R3, UR5, P0 ;  /* 0x0000000503007c0c */ /* 0x000fda0008705670 */
[----:B------:R-:W-:Y:S05]  /*0100*/  @P0 EXIT ;  /* 0x000000000000094d */ /* 0x000fea0003800000 */
.L_x_85:
[----:B------:R-:W0:Y:S01]  /*0110*/  S2R R6, SR_TID.X ;  /* 0x0000000000067919 */ /* 0x000e220000002100 */
[----:B------:R-:W-:Y:S01]  /*0120*/  IADD3 R3, PT, PT, R2, -0x1, RZ ;  /* 0xffffffff02037810 */ /* 0x000fe20007ffe0ff */
[----:B------:R-:W1:Y:S03]  /*0130*/  LDCU.64 UR6, c[0x0][0x358] ;  /* 0x00006b00ff0677ac */ /* 0x000e660008000a00 */
[----:B------:R-:W-:-:S13]  /*0140*/  ISETP.LE.U32.AND P0, PT, R3, UR4, PT ;  /* 0x0000000403007c0c */ /* 0x000fda000bf03070 */
[----:B------:R-:W-:Y:S05]  /*0150*/  @!P0 BRA `(.L_x_86) ;  /* 0x0000000000188947 */ /* 0x000fea0003800000 */
[----:B------:R-:W2:Y:S01]  /*0160*/  LDCU UR8, c[0x0][0x390] ;  /* 0x00007200ff0877ac */ /* 0x000ea20008000800 */
[----:B------:R-:W-:-:S05]  /*0170*/  IADD3 R0, PT, PT, -R2, 0x1, RZ ;  /* 0x0000000102007810 */ /* 0x000fca0007ffe1ff */
[----:B--2---:R-:W-:-:S05]  /*0180*/  IMAD R0, R0, R9, UR8 ;  /* 0x0000000800007e24 */ /* 0x004fca000f8e0209 */
[----:B0-----:R-:W-:-:S04]  /*0190*/  ISETP.GE.U32.AND P0, PT, R6, R0, PT ;  /* 0x000000000600720c */ /* 0x001fc80003f06070 */
[----:B------:R-:W-:-:S13]  /*01a0*/  ISETP.NE.OR P0, PT, R3, UR4, P0 ;  /* 0x0000000403007c0c */ /* 0x000fda0008705670 */
[----:B-1----:R-:W-:Y:S05]  /*01b0*/  @P0 EXIT ;  /* 0x000000000000094d */ /* 0x002fea0003800000 */
.L_x_86:
[----:B------:R-:W2:Y:S01]  /*01c0*/  LDCU.64 UR8, c[0x0][0x390] ;  /* 0x00007200ff0877ac */ /* 0x000ea20008000a00 */
[----:B------:R-:W3:Y:S01]  /*01d0*/  LDC.64 R2, c[0x0][0x388] ;  /* 0x0000e200ff027b82 */ /* 0x000ee20000000a00 */
[----:B------:R-:W-:-:S05]  /*01e0*/  IMAD R7, R7, UR5, R4 ;  /* 0x0000000507077c24 */ /* 0x000fca000f8e0204 */
[----:B------:R-:W-:-:S04]  /*01f0*/  LOP3.LUT R0, RZ, R7, RZ, 0x33, !PT ;  /* 0x00000007ff007212 */ /* 0x000fc800078e33ff */
[----:B--2---:R-:W-:Y:S01]  /*0200*/  IADD3 R5, PT, PT, R0, UR9, RZ ;  /* 0x0000000900057c10 */ /* 0x004fe2000fffe0ff */
[----:B0-----:R-:W-:-:S04]  /*0210*/  IMAD R0, R9, UR4, R6 ;  /* 0x0000000409007c24 */ /* 0x001fc8000f8e0206 */
[----:B------:R-:W-:-:S04]  /*0220*/  IMAD R5, R5, UR8, R0 ;  /* 0x0000000805057c24 */ /* 0x000fc8000f8e0200 */
[----:B------:R-:W-:-:S04]  /*0230*/  IMAD R5, R5, 0x3, RZ ;  /* 0x0000000305057824 */ /* 0x000fc800078e02ff */
[----:B---3--:R-:W-:Y:S02]  /*0240*/  IMAD.WIDE R2, R5, 0x4, R2 ;  /* 0x0000000405027825 */ /* 0x008fe400078e0202 */
[----:B------:R-:W0:Y:S03]  /*0250*/  LDC.64 R4, c[0x0][0x380] ;  /* 0x0000e000ff047b82 */ /* 0x000e260000000a00 */
[----:B-1----:R-:W2:Y:S01]  /*0260*/  LDG.E R9, desc[UR6][R2.64] ;  /* 0x0000000602097981 */ /* 0x002ea2000c1e1900 */
[----:B------:R-:W-:-:S04]  /*0270*/  IMAD R0, R7, UR8, R0 ;  /* 0x0000000807007c24 */ /* 0x000fc8000f8e0200 */
[----:B------:R-:W-:-:S04]  /*0280*/  IMAD R7, R0, 0x3, RZ ;  /* 0x0000000300077824 */ /* 0x000fc800078e02ff */
[----:B0-----:R-:W-:-:S05]  /*0290*/  IMAD.WIDE R4, R7, 0x4, R4 ;  /* 0x0000000407047825 */ /* 0x001fca00078e0204 */
[----:B--2---:R-:W-:Y:S04]  /*02a0*/  STG.E desc[UR6][R4.64], R9 ;  /* 0x0000000904007986 */ /* 0x004fe8000c101906 */
[----:B------:R-:W2:Y:S04]  /*02b0*/  LDG.E R7, desc[UR6][R2.64+0x4] ;  /* 0x0000040602077981 */ /* 0x000ea8000c1e1900 */
[----:B--2---:R-:W-:Y:S04]  /*02c0*/  STG.E desc[UR6][R4.64+0x4], R7 ;  /* 0x0000040704007986 */ /* 0x004fe8000c101906 */
[----:B------:R-:W2:Y:S04]  /*02d0*/  LDG.E R11, desc[UR6][R2.64+0x8] ;  /* 0x00000806020b7981 */ /* 0x000ea8000c1e1900 */
[----:B--2---:R-:W-:Y:S01]  /*02e0*/  STG.E desc[UR6][R4.64+0x8], R11 ;  /* 0x0000080b04007986 */ /* 0x004fe2000c101906 */
[----:B------:R-:W-:Y:S05]  /*02f0*/  EXIT ;  /* 0x000000000000794d */ /* 0x000fea0003800000 */
.L_x_87:
        /* <DEDUP_REMOVED lines=16> */
.L_x_99:


//--------------------- .text._Z6FiltrePjjj       --------------------------
	.section	.text._Z6FiltrePjjj,"ax",@progbits
	.align	128
        .global         _Z6FiltrePjjj
        .type           _Z6FiltrePjjj,@function
        .size           _Z6FiltrePjjj,(.L_x_100 - _Z6FiltrePjjj)
        .other          _Z6FiltrePjjj,@"STO_CUDA_ENTRY STV_DEFAULT"
_Z6FiltrePjjj:
.text._Z6FiltrePjjj:
        /* <DEDUP_REMOVED lines=8> */
[----:B----4-:R-:W-:-:S05]  /*0080*/  VIADD R3, R0, 0xffffffff ;  /* 0xffffffff00037836 */ /* 0x010fca0000000000 */
        /* <DEDUP_REMOVED lines=8> */
.L_x_88:
        /* <DEDUP_REMOVED lines=11> */
.L_x_89:
[----:B------:R-:W2:Y:S01]  /*01c0*/  LDCU UR8, c[0x0][0x388] ;  /* 0x00007100ff0877ac */ /* 0x000ea20008000800 */
[----:B------:R-:W3:Y:S01]  /*01d0*/  LDC.64 R2, c[0x0][0x380] ;  /* 0x0000e000ff027b82 */ /* 0x000ee20000000a00 */
[----:B------:R-:W-:Y:S02]  /*01e0*/  IMAD R0, R7, UR5, R4 ;  /* 0x0000000507007c24 */ /* 0x000fe4000f8e0204 */
[----:B0-----:R-:W-:Y:S02]  /*01f0*/  IMAD R5, R5, UR4, R6 ;  /* 0x0000000405057c24 */ /* 0x001fe4000f8e0206 */
[----:B------:R-:W-:Y:S02]  /*0200*/  IMAD.MOV.U32 R7, RZ, RZ, 0xff ;  /* 0x000000ffff077424 */ /* 0x000fe400078e00ff */
[----:B--2---:R-:W-:-:S04]  /*0210*/  IMAD R0, R0, UR8, R5 ;  /* 0x0000000800007c24 */ /* 0x004fc8000f8e0205 */
[----:B------:R-:W-:-:S04]  /*0220*/  IMAD R5, R0, 0x3, RZ ;  /* 0x0000000300057824 */ /* 0x000fc800078e02ff */
[----:B---3--:R-:W-:-:S05]  /*0230*/  IMAD.WIDE R2, R5, 0x4, R2 ;  /* 0x0000000405027825 */ /* 0x008fca00078e0202 */
[----:B-1----:R-:W-:Y:S01]  /*0240*/  STG.E desc[UR6][R2.64], R7 ;  /* 0x0000000702007986 */ /* 0x002fe2000c101906 */
[----:B------:R-:W-:Y:S05]  /*0250*/  EXIT ;  /* 0x000000000000794d */ /* 0x000fea0003800000 */
.L_x_90:
        /* <DEDUP_REMOVED lines=10> */
.L_x_100:


//--------------------- .nv.shared.reserved.0     --------------------------
	.section	.nv.shared.reserved.0,"aw",@nobits
	.weak		__nv_reservedSMEM_offset_0_alias
	.size		__nv_reservedSMEM_offset_0_alias, 0, 64
	.other		__nv_reservedSMEM_offset_0_alias,@"STO_CUDA_RESERVED_SHARED STV_DEFAULT"
__nv_reservedSMEM_offset_0_alias:
	.zero		0
	.zero		64


//--------------------- .nv.constant0._Z13AUTRE_Pop_artPjS_jj --------------------------
	.section	.nv.constant0._Z13AUTRE_Pop_artPjS_jj,"a",@progbits
	.sectionflags	@""
	.align	4
.nv.constant0._Z13AUTRE_Pop_artPjS_jj:
	.zero		920


//--------------------- .nv.constant0._Z14Pop_art_streamPjjjii --------------------------
	.section	.nv.constant0._Z14Pop_art_streamPjjjii,"a",@progbits
	.sectionflags	@""
	.align	4
.nv.constant0._Z14Pop_art_streamPjjjii:
	.zero		920


//--------------------- .nv.constant0._Z7Pop_artPjS_jj --------------------------
	.section	.nv.constant0._Z7Pop_artPjS_jj,"a",@progbits
	.sectionflags	@""
	.align	4
.nv.constant0._Z7Pop_artPjS_jj:
	.zero		920


//--------------------- .nv.constant0._Z13Contour_SobelPjS_jjPi --------------------------
	.section	.nv.constant0._Z13Contour_SobelPjS_jjPi,"a",@progbits
	.sectionflags	@""
	.align	4
.nv.constant0._Z13Contour_SobelPjS_jjPi:
	.zero		928


//--------------------- .nv.constant0._Z11Niveau_GrisPjjj --------------------------
	.section	.nv.constant0._Z11Niveau_GrisPjjj,"a",@progbits
	.sectionflags	@""
	.align	4
.nv.constant0._Z11Niveau_GrisPjjj:
	.zero		912


//--------------------- .nv.constant0._Z8FloutagePjS_jji --------------------------
	.section	.nv.constant0._Z8FloutagePjS_jji,"a",@progbits
	.sectionflags	@""
	.align	4
.nv.constant0._Z8FloutagePjS_jji:
	.zero		924


//--------------------- .nv.constant0._Z15Sym_horizontalePjS_jj --------------------------
	.section	.nv.constant0._Z15Sym_horizontalePjS_jj,"a",@progbits
	.sectionflags	@""
	.align	4
.nv.constant0._Z15Sym_horizontalePjS_jj:
	.zero		920


//--------------------- .nv.constant0._Z6FiltrePjjj --------------------------
	.section	.nv.constant0._Z6FiltrePjjj,"a",@progbits
	.sectionflags	@""
	.align	4
.nv.constant0._Z6FiltrePjjj:
	.zero		912


//--------------------- SYMBOLS --------------------------

	.type		.nv.reservedSmem.offset0,@object
	.size		.nv.reservedSmem.offset0,0x4
